	.target	sm_100a

	.elftype	@"ET_EXEC"


//--------------------- .note.nv.tkinfo           --------------------------
	.section	.note.nv.tkinfo,"",@"SHT_NOTE"
	.sectionflags	@"SHF_NOTE_NV_TKINFO"
	.tkinfo
        /*0018*/ 	.word	0x00000002
        /*0030*/ 	.string	""
        /*0030*/ 	.string	"ptxas"
        /*0030*/ 	.string	"Cuda compilation tools, release 13.0, V13.0.88"
        /*0030*/ 	.string	"Build cuda_13.0.r13.0/compiler.36424714_0"
        /*0030*/ 	.string	"-arch sm_100a -m 64 "



//--------------------- .note.nv.cuinfo           --------------------------
	.section	.note.nv.cuinfo,"",@"SHT_NOTE"
	.sectionflags	@"SHF_NOTE_NV_CUINFO"
        /*0018*/ 	.short	0x0002
        /*001a*/ 	.short	0x0064
        /*001c*/ 	.short	0x0082
	.zero		2


//--------------------- .nv.info                  --------------------------
	.section	.nv.info,"",@"SHT_CUDA_INFO"
	.align	4


	//----- nvinfo : EIATTR_REGCOUNT
	.align		4
        /*0000*/ 	.byte	0x04, 0x2f
        /*0002*/ 	.short	(.L_20 - .L_19)
	.align		4
.L_19:
        /*0004*/ 	.word	index@(_ZN7cutlass13device_kernelINS_4gemm6kernel13GemmUniversalIN4cute5tupleIJiiiiEEENS1_10collective13CollectiveMmaINS1_35MainloopSm100TmaUmmaWarpSpecializedILi20ELi2ELi4ENS5_IJNS4_1CILi1EEENSA_ILi8EEESB_EEEEENS5_IJNSA_ILi64EEENSA_ILi256EEENSA_ILi32EEEEEENS_12float_e4m3_tENS5_IJlSB_lEEESJ_SK_NS4_8TiledMMAINS4_8MMA_AtomIJNS4_10MMA_TraitsINS4_19SM100_MMA_F8F6F4_SSEJSJ_SJ_fSF_SG_NS4_17integral_constantINS4_4UMMA5MajorELSR_0EEESS_NSP_INSQ_7ScaleInELST_0EEESU_EEEEEENS4_6LayoutINS5_IJSB_SB_SB_EEENS5_IJNSA_ILi0EEESZ_SZ_EEEEENS5_IJNS4_10UnderscoreES12_S12_EEEEENS4_23SM90_TMA_LOAD_MULTICASTENS4_14ComposedLayoutINS4_7SwizzleILi1ELi4ELi3EEENS4_18smem_ptr_flag_bitsILi8EEENSX_INS5_IJSC_SH_EEENS5_IJSH_SB_EEEEEEEvNS4_8identityENS4_13SM90_TMA_LOADES1E_vS1F_EENS_8epilogue10collective18CollectiveEpilogueINS1I_23Sm100TmaWarpSpecializedILi4ELi2ELi32ELb0ELb0EEEJSI_NS5_IJNSX_ISF_SB_EES1N_EEESJ_SK_SJ_SK_NS1I_6fusion15FusionCallbacksIS1M_NS1P_17LinearCombinationISJ_fSJ_fLNS_15FloatRoundStyleE2EEESI_S1O_JEEENS4_5SM1004TMEM4LOAD26SM100_TMEM_LOAD_16dp32b32xES1G_NS16_INS17_ILi2ELi4ELi3EEES1A_NSX_INS5_IJSC_SF_EEENS5_IJSF_SB_EEEEEEENS4_39AutoVectorizingCopyWithAssumedAlignmentILi128EEENS4_14SM90_TMA_STOREES23_S25_S25_EEEvvEEEEvNT_6ParamsE)
        /*0008*/ 	.word	0x00000075


	//----- nvinfo : EIATTR_FRAME_SIZE
	.align		4
.L_20:
        /*000c*/ 	.byte	0x04, 0x11
        /*000e*/ 	.short	(.L_22 - .L_21)
	.align		4
.L_21:
        /*0010*/ 	.word	index@($__internal_2_$__cuda_sm10x_tcgen05_guardrail_trap_unallocated_columns_being_dealloced)
        /*0014*/ 	.word	0x00000000


	//----- nvinfo : EIATTR_FRAME_SIZE
	.align		4
.L_22:
        /*0018*/ 	.byte	0x04, 0x11
        /*001a*/ 	.short	(.L_24 - .L_23)
	.align		4
.L_23:
        /*001c*/ 	.word	index@($__internal_1_$__cuda_sm10x_tcgen05_guardrail_trap_phase_invalid_during_alloc)
        /*0020*/ 	.word	0x00000000


	//----- nvinfo : EIATTR_FRAME_SIZE
	.align		4
.L_24:
        /*0024*/ 	.byte	0x04, 0x11
        /*0026*/ 	.short	(.L_26 - .L_25)
	.align		4
.L_25:
        /*0028*/ 	.word	index@($__internal_0_$__cuda_sm10x_tcgen05_guardrail_trap_col_being_dealloced_not_returned_by_alloc)
        /*002c*/ 	.word	0x00000000


	//----- nvinfo : EIATTR_FRAME_SIZE
	.align		4
.L_26:
        /*0030*/ 	.byte	0x04, 0x11
        /*0032*/ 	.short	(.L_28 - .L_27)
	.align		4
.L_27:
        /*0034*/ 	.word	index@(_ZN7cutlass13device_kernelINS_4gemm6kernel13GemmUniversalIN4cute5tupleIJiiiiEEENS1_10collective13CollectiveMmaINS1_35MainloopSm100TmaUmmaWarpSpecializedILi20ELi2ELi4ENS5_IJNS4_1CILi1EEENSA_ILi8EEESB_EEEEENS5_IJNSA_ILi64EEENSA_ILi256EEENSA_ILi32EEEEEENS_12float_e4m3_tENS5_IJlSB_lEEESJ_SK_NS4_8TiledMMAINS4_8MMA_AtomIJNS4_10MMA_TraitsINS4_19SM100_MMA_F8F6F4_SSEJSJ_SJ_fSF_SG_NS4_17integral_constantINS4_4UMMA5MajorELSR_0EEESS_NSP_INSQ_7ScaleInELST_0EEESU_EEEEEENS4_6LayoutINS5_IJSB_SB_SB_EEENS5_IJNSA_ILi0EEESZ_SZ_EEEEENS5_IJNS4_10UnderscoreES12_S12_EEEEENS4_23SM90_TMA_LOAD_MULTICASTENS4_14ComposedLayoutINS4_7SwizzleILi1ELi4ELi3EEENS4_18smem_ptr_flag_bitsILi8EEENSX_INS5_IJSC_SH_EEENS5_IJSH_SB_EEEEEEEvNS4_8identityENS4_13SM90_TMA_LOADES1E_vS1F_EENS_8epilogue10collective18CollectiveEpilogueINS1I_23Sm100TmaWarpSpecializedILi4ELi2ELi32ELb0ELb0EEEJSI_NS5_IJNSX_ISF_SB_EES1N_EEESJ_SK_SJ_SK_NS1I_6fusion15FusionCallbacksIS1M_NS1P_17LinearCombinationISJ_fSJ_fLNS_15FloatRoundStyleE2EEESI_S1O_JEEENS4_5SM1004TMEM4LOAD26SM100_TMEM_LOAD_16dp32b32xES1G_NS16_INS17_ILi2ELi4ELi3EEES1A_NSX_INS5_IJSC_SF_EEENS5_IJSF_SB_EEEEEEENS4_39AutoVectorizingCopyWithAssumedAlignmentILi128EEENS4_14SM90_TMA_STOREES23_S25_S25_EEEvvEEEEvNT_6ParamsE)
        /*0038*/ 	.word	0x00000000


	//----- nvinfo : EIATTR_MIN_STACK_SIZE
	.align		4
.L_28:
        /*003c*/ 	.byte	0x04, 0x12
        /*003e*/ 	.short	(.L_30 - .L_29)
	.align		4
.L_29:
        /*0040*/ 	.word	index@(_ZN7cutlass13device_kernelINS_4gemm6kernel13GemmUniversalIN4cute5tupleIJiiiiEEENS1_10collective13CollectiveMmaINS1_35MainloopSm100TmaUmmaWarpSpecializedILi20ELi2ELi4ENS5_IJNS4_1CILi1EEENSA_ILi8EEESB_EEEEENS5_IJNSA_ILi64EEENSA_ILi256EEENSA_ILi32EEEEEENS_12float_e4m3_tENS5_IJlSB_lEEESJ_SK_NS4_8TiledMMAINS4_8MMA_AtomIJNS4_10MMA_TraitsINS4_19SM100_MMA_F8F6F4_SSEJSJ_SJ_fSF_SG_NS4_17integral_constantINS4_4UMMA5MajorELSR_0EEESS_NSP_INSQ_7ScaleInELST_0EEESU_EEEEEENS4_6LayoutINS5_IJSB_SB_SB_EEENS5_IJNSA_ILi0EEESZ_SZ_EEEEENS5_IJNS4_10UnderscoreES12_S12_EEEEENS4_23SM90_TMA_LOAD_MULTICASTENS4_14ComposedLayoutINS4_7SwizzleILi1ELi4ELi3EEENS4_18smem_ptr_flag_bitsILi8EEENSX_INS5_IJSC_SH_EEENS5_IJSH_SB_EEEEEEEvNS4_8identityENS4_13SM90_TMA_LOADES1E_vS1F_EENS_8epilogue10collective18CollectiveEpilogueINS1I_23Sm100TmaWarpSpecializedILi4ELi2ELi32ELb0ELb0EEEJSI_NS5_IJNSX_ISF_SB_EES1N_EEESJ_SK_SJ_SK_NS1I_6fusion15FusionCallbacksIS1M_NS1P_17LinearCombinationISJ_fSJ_fLNS_15FloatRoundStyleE2EEESI_S1O_JEEENS4_5SM1004TMEM4LOAD26SM100_TMEM_LOAD_16dp32b32xES1G_NS16_INS17_ILi2ELi4ELi3EEES1A_NSX_INS5_IJSC_SF_EEENS5_IJSF_SB_EEEEEEENS4_39AutoVectorizingCopyWithAssumedAlignmentILi128EEENS4_14SM90_TMA_STOREES23_S25_S25_EEEvvEEEEvNT_6ParamsE)
        /*0044*/ 	.word	0x00000000
.L_30:


//--------------------- .nv.compat                --------------------------
	.section	.nv.compat,"",@"SHT_CUDA_COMPAT_INFO"
	.align	4
        /*0000*/ 	.byte	0x02, 0x09, 0x01, 0x00, 0x02, 0x02, 0x02, 0x00, 0x02, 0x05, 0x05, 0x00, 0x03, 0x07, 0x01, 0x01
        /*0010*/ 	.byte	0x02, 0x03, 0x01, 0x00, 0x02, 0x06, 0x01, 0x00, 0x04, 0x0b, 0x08, 0x00, 0x09, 0x00, 0x00, 0x00
        /*0020*/ 	.byte	0x00, 0x00, 0x00, 0x00


//--------------------- .nv.info._ZN7cutlass13device_kernelINS_4gemm6kernel13GemmUniversalIN4cute5tupleIJiiiiEEENS1_10collective13CollectiveMmaINS1_35MainloopSm100TmaUmmaWarpSpecializedILi20ELi2ELi4ENS5_IJNS4_1CILi1EEENSA_ILi8EEESB_EEEEENS5_IJNSA_ILi64EEENSA_ILi256EEENSA_ILi32EEEEEENS_12float_e4m3_tENS5_IJlSB_lEEESJ_SK_NS4_8TiledMMAINS4_8MMA_AtomIJNS4_10MMA_TraitsINS4_19SM100_MMA_F8F6F4_SSEJSJ_SJ_fSF_SG_NS4_17integral_constantINS4_4UMMA5MajorELSR_0EEESS_NSP_INSQ_7ScaleInELST_0EEESU_EEEEEENS4_6LayoutINS5_IJSB_SB_SB_EEENS5_IJNSA_ILi0EEESZ_SZ_EEEEENS5_IJNS4_10UnderscoreES12_S12_EEEEENS4_23SM90_TMA_LOAD_MULTICASTENS4_14ComposedLayoutINS4_7SwizzleILi1ELi4ELi3EEENS4_18smem_ptr_flag_bitsILi8EEENSX_INS5_IJSC_SH_EEENS5_IJSH_SB_EEEEEEEvNS4_8identityENS4_13SM90_TMA_LOADES1E_vS1F_EENS_8epilogue10collective18CollectiveEpilogueINS1I_23Sm100TmaWarpSpecializedILi4ELi2ELi32ELb0ELb0EEEJSI_NS5_IJNSX_ISF_SB_EES1N_EEESJ_SK_SJ_SK_NS1I_6fusion15FusionCallbacksIS1M_NS1P_17LinearCombinationISJ_fSJ_fLNS_15FloatRoundStyleE2EEESI_S1O_JEEENS4_5SM1004TMEM4LOAD26SM100_TMEM_LOAD_16dp32b32xES1G_NS16_INS17_ILi2ELi4ELi3EEES1A_NSX_INS5_IJSC_SF_EEENS5_IJSF_SB_EEEEEEENS4_39AutoVectorizingCopyWithAssumedAlignmentILi128EEENS4_14SM90_TMA_STOREES23_S25_S25_EEEvvEEEEvNT_6ParamsE --------------------------
	.section	.nv.info._ZN7cutlass13device_kernelINS_4gemm6kernel13GemmUniversalIN4cute5tupleIJiiiiEEENS1_10collective13CollectiveMmaINS1_35MainloopSm100TmaUmmaWarpSpecializedILi20ELi2ELi4ENS5_IJNS4_1CILi1EEENSA_ILi8EEESB_EEEEENS5_IJNSA_ILi64EEENSA_ILi256EEENSA_ILi32EEEEEENS_12float_e4m3_tENS5_IJlSB_lEEESJ_SK_NS4_8TiledMMAINS4_8MMA_AtomIJNS4_10MMA_TraitsINS4_19SM100_MMA_F8F6F4_SSEJSJ_SJ_fSF_SG_NS4_17integral_constantINS4_4UMMA5MajorELSR_0EEESS_NSP_INSQ_7ScaleInELST_0EEESU_EEEEEENS4_6LayoutINS5_IJSB_SB_SB_EEENS5_IJNSA_ILi0EEESZ_SZ_EEEEENS5_IJNS4_10UnderscoreES12_S12_EEEEENS4_23SM90_TMA_LOAD_MULTICASTENS4_14ComposedLayoutINS4_7SwizzleILi1ELi4ELi3EEENS4_18smem_ptr_flag_bitsILi8EEENSX_INS5_IJSC_SH_EEENS5_IJSH_SB_EEEEEEEvNS4_8identityENS4_13SM90_TMA_LOADES1E_vS1F_EENS_8epilogue10collective18CollectiveEpilogueINS1I_23Sm100TmaWarpSpecializedILi4ELi2ELi32ELb0ELb0EEEJSI_NS5_IJNSX_ISF_SB_EES1N_EEESJ_SK_SJ_SK_NS1I_6fusion15FusionCallbacksIS1M_NS1P_17LinearCombinationISJ_fSJ_fLNS_15FloatRoundStyleE2EEESI_S1O_JEEENS4_5SM1004TMEM4LOAD26SM100_TMEM_LOAD_16dp32b32xES1G_NS16_INS17_ILi2ELi4ELi3EEES1A_NSX_INS5_IJSC_SF_EEENS5_IJSF_SB_EEEEEEENS4_39AutoVectorizingCopyWithAssumedAlignmentILi128EEENS4_14SM90_TMA_STOREES23_S25_S25_EEEvvEEEEvNT_6ParamsE,"",@"SHT_CUDA_INFO"
	.sectionflags	@""
	.align	4


	//----- nvinfo : EIATTR_CUDA_API_VERSION
	.align		4
        /*0000*/ 	.byte	0x04, 0x37
        /*0002*/ 	.short	(.L_32 - .L_31)
.L_31:
        /*0004*/ 	.word	0x00000082


	//----- nvinfo : EIATTR_KPARAM_INFO
	.align		4
.L_32:
        /*0008*/ 	.byte	0x04, 0x17
        /*000a*/ 	.short	(.L_34 - .L_33)
.L_33:
        /*000c*/ 	.word	0x00000000
        /*0010*/ 	.short	0x0000
        /*0012*/ 	.short	0x0000
        /*0014*/ 	.byte	0x00, 0xf0, 0x01, 0x20


	//----- nvinfo : EIATTR_AT_ENTRY_FRAGMENTS
	.align		4
.L_34:
        /*0018*/ 	.byte	0x04, 0x4f
        /*001a*/ 	.short	(.L_36 - .L_35)


	//   ....[0]....
.L_35:
        /*001c*/ 	.word	0x00000006


	//----- nvinfo : EIATTR_RESERVED_SMEM_USED
	.align		4
.L_36:
        /*0020*/ 	.byte	0x01, 0x41
	.zero		2


	//----- nvinfo : EIATTR_SPARSE_MMA_MASK
	.align		4
        /*0024*/ 	.byte	0x03, 0x50
        /*0026*/ 	.short	0x0000


	//----- nvinfo : EIATTR_TCGEN05_1CTA_USED
	.align		4
        /*0028*/ 	.byte	0x01, 0x51
	.zero		2


	//----- nvinfo : EIATTR_MAXREG_COUNT
	.align		4
        /*002c*/ 	.byte	0x03, 0x1b
        /*002e*/ 	.short	0x00ff


	//----- nvinfo : EIATTR_NUM_BARRIERS
	.align		4
        /*0030*/ 	.byte	0x02, 0x4c
        /*0032*/ 	.byte	0x07
	.zero		1


	//----- nvinfo : EIATTR_EXTERNS
	.align		4
        /*0034*/ 	.byte	0x04, 0x0f
        /*0036*/ 	.short	(.L_38 - .L_37)


	//   ....[0]....
	.align		4
.L_37:
        /*0038*/ 	.word	index@(__assertfail)


	//----- nvinfo : EIATTR_MERCURY_ISA_VERSION
	.align		4
.L_38:
        /*003c*/ 	.byte	0x03, 0x5f
        /*003e*/ 	.short	0x0101


	//----- nvinfo : EIATTR_INT_WARP_WIDE_INSTR_OFFSETS
	.align		4
        /*0040*/ 	.byte	0x04, 0x31
        /*0042*/ 	.short	(.L_40 - .L_39)


	//   ....[0]....
.L_39:
        /*0044*/ 	.word	0x00004820


	//   ....[1]....
        /*0048*/ 	.word	0x00004840


	//   ....[2]....
        /*004c*/ 	.word	0x00004870


	//   ....[3]....
        /*0050*/ 	.word	0x000053f0


	//   ....[4]....
        /*0054*/ 	.word	0x00005460


	//   ....[5]....
        /*0058*/ 	.word	0x00005530


	//   ....[6]....
        /*005c*/ 	.word	0x000055b0


	//   ....[7]....
        /*0060*/ 	.word	0x000056a0


	//   ....[8]....
        /*0064*/ 	.word	0x00005720


	//   ....[9]....
        /*0068*/ 	.word	0x00005800


	//   ....[10]....
        /*006c*/ 	.word	0x000058b0


	//----- nvinfo : EIATTR_COOP_GROUP_MASK_REGIDS
	.align		4
.L_40:
        /*0070*/ 	.byte	0x04, 0x29
        /*0072*/ 	.short	(.L_42 - .L_41)


	//   ....[0]....
.L_41:
        /*0074*/ 	.word	0xffffffff


	//   ....[1]....
        /*0078*/ 	.word	0xffffffff


	//   ....[2]....
        /*007c*/ 	.word	0xffffffff


	//   ....[3]....
        /*0080*/ 	.word	0xffffffff


	//   ....[4]....
        /*0084*/ 	.word	0xffffffff


	//   ....[5]....
        /*0088*/ 	.word	0xffffffff


	//   ....[6]....
        /*008c*/ 	.word	0xffffffff


	//   ....[7]....
        /*0090*/ 	.word	0xffffffff


	//   ....[8]....
        /*0094*/ 	.word	0xffffffff


	//   ....[9]....
        /*0098*/ 	.word	0xffffffff


	//   ....[10]....
        /*009c*/ 	.word	0xffffffff


	//   ....[11]....
        /*00a0*/ 	.word	0xffffffff


	//   ....[12]....
        /*00a4*/ 	.word	0xffffffff


	//   ....[13]....
        /*00a8*/ 	.word	0xffffffff


	//----- nvinfo : EIATTR_COOP_GROUP_INSTR_OFFSETS
	.align		4
.L_42:
        /*00ac*/ 	.byte	0x04, 0x28
        /*00ae*/ 	.short	(.L_44 - .L_43)


	//   ....[0]....
.L_43:
        /*00b0*/ 	.word	0x00000080


	//   ....[1]....
        /*00b4*/ 	.word	0x000004f0


	//   ....[2]....
        /*00b8*/ 	.word	0x000008d0


	//   ....[3]....
        /*00bc*/ 	.word	0x00000a70


	//   ....[4]....
        /*00c0*/ 	.word	0x00000b70


	//   ....[5]....
        /*00c4*/ 	.word	0x00000ce0


	//   ....[6]....
        /*00c8*/ 	.word	0x00000e80


	//   ....[7]....
        /*00cc*/ 	.word	0x00001030


	//   ....[8]....
        /*00d0*/ 	.word	0x00002380


	//   ....[9]....
        /*00d4*/ 	.word	0x00003b60


	//   ....[10]....
        /*00d8*/ 	.word	0x00003d70


	//   ....[11]....
        /*00dc*/ 	.word	0x00003da0


	//   ....[12]....
        /*00e0*/ 	.word	0x00004700


	//   ....[13]....
        /*00e4*/ 	.word	0x00004930


	//----- nvinfo : EIATTR_VRC_CTA_INIT_COUNT
	.align		4
.L_44:
        /*00e8*/ 	.byte	0x02, 0x4a
        /*00ea*/ 	.byte	0x80
	.zero		1


	//----- nvinfo : EIATTR_SYSCALL_OFFSETS
	.align		4
        /*00ec*/ 	.byte	0x04, 0x46
        /*00ee*/ 	.short	(.L_46 - .L_45)


	//   ....[0]....
.L_45:
        /*00f0*/ 	.word	0x00006540


	//   ....[1]....
        /*00f4*/ 	.word	0x00006680


	//   ....[2]....
        /*00f8*/ 	.word	0x00006eb0


	//   ....[3]....
        /*00fc*/ 	.word	0x00007c40


	//   ....[4]....
        /*0100*/ 	.word	0x00008990


	//   ....[5]....
        /*0104*/ 	.word	0x00009710


	//----- nvinfo : EIATTR_MBARRIER_INSTR_OFFSETS
	.align		4
.L_46:
        /*0108*/ 	.byte	0x04, 0x39
        /*010a*/ 	.short	(.L_48 - .L_47)


	//   ....[0]....
.L_47:
        /*010c*/ 	.word	0x00000630
        /*0110*/ 	.word	0x000000ff
        /*0114*/ 	.word	0x00000000
        /*0118*/ 	.short	0x0100
        /*011a*/ 	.byte	0x04
	.zero		1


	//   ....[1]....
        /*011c*/ 	.word	0x00000640
        /*0120*/ 	.word	0x000000ff
        /*0124*/ 	.word	0x000000a0
        /*0128*/ 	.short	0x0100
        /*012a*/ 	.byte	0x04
	.zero		1


	//   ....[2]....
        /*012c*/ 	.word	0x00000650
        /*0130*/ 	.word	0x000000ff
        /*0134*/ 	.word	0x00000008
        /*0138*/ 	.short	0x0100
        /*013a*/ 	.byte	0x04
	.zero		1


	//   ....[3]....
        /*013c*/ 	.word	0x00000660
        /*0140*/ 	.word	0x000000ff
        /*0144*/ 	.word	0x000000a8
        /*0148*/ 	.short	0x0100
        /*014a*/ 	.byte	0x04
	.zero		1


	//   ....[4]....
        /*014c*/ 	.word	0x00000670
        /*0150*/ 	.word	0x000000ff
        /*0154*/ 	.word	0x00000010
        /*0158*/ 	.short	0x0100
        /*015a*/ 	.byte	0x04
	.zero		1


	//   ....[5]....
        /*015c*/ 	.word	0x00000680
        /*0160*/ 	.word	0x000000ff
        /*0164*/ 	.word	0x000000b0
        /*0168*/ 	.short	0x0100
        /*016a*/ 	.byte	0x04
	.zero		1


	//   ....[6]....
        /*016c*/ 	.word	0x00000690
        /*0170*/ 	.word	0x000000ff
        /*0174*/ 	.word	0x00000018
        /*0178*/ 	.short	0x0100
        /*017a*/ 	.byte	0x04
	.zero		1


	//   ....[7]....
        /*017c*/ 	.word	0x000006a0
        /*0180*/ 	.word	0x000000ff
        /*0184*/ 	.word	0x000000b8
        /*0188*/ 	.short	0x0100
        /*018a*/ 	.byte	0x04
	.zero		1


	//   ....[8]....
        /*018c*/ 	.word	0x000006b0
        /*0190*/ 	.word	0x000000ff
        /*0194*/ 	.word	0x00000020
        /*0198*/ 	.short	0x0100
        /*019a*/ 	.byte	0x04
	.zero		1


	//   ....[9]....
        /*019c*/ 	.word	0x000006c0
        /*01a0*/ 	.word	0x000000ff
        /*01a4*/ 	.word	0x000000c0
        /*01a8*/ 	.short	0x0100
        /*01aa*/ 	.byte	0x04
	.zero		1


	//   ....[10]....
        /*01ac*/ 	.word	0x000006d0
        /*01b0*/ 	.word	0x000000ff
        /*01b4*/ 	.word	0x00000028
        /*01b8*/ 	.short	0x0100
        /*01ba*/ 	.byte	0x04
	.zero		1


	//   ....[11]....
        /*01bc*/ 	.word	0x000006e0
        /*01c0*/ 	.word	0x000000ff
        /*01c4*/ 	.word	0x000000c8
        /*01c8*/ 	.short	0x0100
        /*01ca*/ 	.byte	0x04
	.zero		1


	//   ....[12]....
        /*01cc*/ 	.word	0x000006f0
        /*01d0*/ 	.word	0x000000ff
        /*01d4*/ 	.word	0x00000030
        /*01d8*/ 	.short	0x0100
        /*01da*/ 	.byte	0x04
	.zero		1


	//   ....[13]....
        /*01dc*/ 	.word	0x00000700
        /*01e0*/ 	.word	0x000000ff
        /*01e4*/ 	.word	0x000000d0
        /*01e8*/ 	.short	0x0100
        /*01ea*/ 	.byte	0x04
	.zero		1


	//   ....[14]....
        /*01ec*/ 	.word	0x00000710
        /*01f0*/ 	.word	0x000000ff
        /*01f4*/ 	.word	0x00000038
        /*01f8*/ 	.short	0x0100
        /*01fa*/ 	.byte	0x04
	.zero		1


	//   ....[15]....
        /*01fc*/ 	.word	0x00000720
        /*0200*/ 	.word	0x000000ff
        /*0204*/ 	.word	0x000000d8
        /*0208*/ 	.short	0x0100
        /*020a*/ 	.byte	0x04
	.zero		1


	//   ....[16]....
        /*020c*/ 	.word	0x00000730
        /*0210*/ 	.word	0x000000ff
        /*0214*/ 	.word	0x00000040
        /*0218*/ 	.short	0x0100
        /*021a*/ 	.byte	0x04
	.zero		1


	//   ....[17]....
        /*021c*/ 	.word	0x00000740
        /*0220*/ 	.word	0x000000ff
        /*0224*/ 	.word	0x000000e0
        /*0228*/ 	.short	0x0100
        /*022a*/ 	.byte	0x04
	.zero		1


	//   ....[18]....
        /*022c*/ 	.word	0x00000750
        /*0230*/ 	.word	0x000000ff
        /*0234*/ 	.word	0x00000048
        /*0238*/ 	.short	0x0100
        /*023a*/ 	.byte	0x04
	.zero		1


	//   ....[19]....
        /*023c*/ 	.word	0x00000760
        /*0240*/ 	.word	0x000000ff
        /*0244*/ 	.word	0x000000e8
        /*0248*/ 	.short	0x0100
        /*024a*/ 	.byte	0x04
	.zero		1


	//   ....[20]....
        /*024c*/ 	.word	0x00000770
        /*0250*/ 	.word	0x000000ff
        /*0254*/ 	.word	0x00000050
        /*0258*/ 	.short	0x0100
        /*025a*/ 	.byte	0x04
	.zero		1


	//   ....[21]....
        /*025c*/ 	.word	0x00000780
        /*0260*/ 	.word	0x000000ff
        /*0264*/ 	.word	0x000000f0
        /*0268*/ 	.short	0x0100
        /*026a*/ 	.byte	0x04
	.zero		1


	//   ....[22]....
        /*026c*/ 	.word	0x00000790
        /*0270*/ 	.word	0x000000ff
        /*0274*/ 	.word	0x00000058
        /*0278*/ 	.short	0x0100
        /*027a*/ 	.byte	0x04
	.zero		1


	//   ....[23]....
        /*027c*/ 	.word	0x000007a0
        /*0280*/ 	.word	0x000000ff
        /*0284*/ 	.word	0x000000f8
        /*0288*/ 	.short	0x0100
        /*028a*/ 	.byte	0x04
	.zero		1


	//   ....[24]....
        /*028c*/ 	.word	0x000007b0
        /*0290*/ 	.word	0x000000ff
        /*0294*/ 	.word	0x00000060
        /*0298*/ 	.short	0x0100
        /*029a*/ 	.byte	0x04
	.zero		1


	//   ....[25]....
        /*029c*/ 	.word	0x000007c0
        /*02a0*/ 	.word	0x000000ff
        /*02a4*/ 	.word	0x00000100
        /*02a8*/ 	.short	0x0100
        /*02aa*/ 	.byte	0x04
	.zero		1


	//   ....[26]....
        /*02ac*/ 	.word	0x000007d0
        /*02b0*/ 	.word	0x000000ff
        /*02b4*/ 	.word	0x00000068
        /*02b8*/ 	.short	0x0100
        /*02ba*/ 	.byte	0x04
	.zero		1


	//   ....[27]....
        /*02bc*/ 	.word	0x000007e0
        /*02c0*/ 	.word	0x000000ff
        /*02c4*/ 	.word	0x00000108
        /*02c8*/ 	.short	0x0100
        /*02ca*/ 	.byte	0x04
	.zero		1


	//   ....[28]....
        /*02cc*/ 	.word	0x000007f0
        /*02d0*/ 	.word	0x000000ff
        /*02d4*/ 	.word	0x00000070
        /*02d8*/ 	.short	0x0100
        /*02da*/ 	.byte	0x04
	.zero		1


	//   ....[29]....
        /*02dc*/ 	.word	0x00000800
        /*02e0*/ 	.word	0x000000ff
        /*02e4*/ 	.word	0x00000110
        /*02e8*/ 	.short	0x0100
        /*02ea*/ 	.byte	0x04
	.zero		1


	//   ....[30]....
        /*02ec*/ 	.word	0x00000810
        /*02f0*/ 	.word	0x000000ff
        /*02f4*/ 	.word	0x00000078
        /*02f8*/ 	.short	0x0100
        /*02fa*/ 	.byte	0x04
	.zero		1


	//   ....[31]....
        /*02fc*/ 	.word	0x00000820
        /*0300*/ 	.word	0x000000ff
        /*0304*/ 	.word	0x00000118
        /*0308*/ 	.short	0x0100
        /*030a*/ 	.byte	0x04
	.zero		1


	//   ....[32]....
        /*030c*/ 	.word	0x00000830
        /*0310*/ 	.word	0x000000ff
        /*0314*/ 	.word	0x00000080
        /*0318*/ 	.short	0x0100
        /*031a*/ 	.byte	0x04
	.zero		1


	//   ....[33]....
        /*031c*/ 	.word	0x00000840
        /*0320*/ 	.word	0x000000ff
        /*0324*/ 	.word	0x00000120
        /*0328*/ 	.short	0x0100
        /*032a*/ 	.byte	0x04
	.zero		1


	//   ....[34]....
        /*032c*/ 	.word	0x00000850
        /*0330*/ 	.word	0x000000ff
        /*0334*/ 	.word	0x00000088
        /*0338*/ 	.short	0x0100
        /*033a*/ 	.byte	0x04
	.zero		1


	//   ....[35]....
        /*033c*/ 	.word	0x00000860
        /*0340*/ 	.word	0x000000ff
        /*0344*/ 	.word	0x00000128
        /*0348*/ 	.short	0x0100
        /*034a*/ 	.byte	0x04
	.zero		1


	//   ....[36]....
        /*034c*/ 	.word	0x00000870
        /*0350*/ 	.word	0x000000ff
        /*0354*/ 	.word	0x00000090
        /*0358*/ 	.short	0x0100
        /*035a*/ 	.byte	0x04
	.zero		1


	//   ....[37]....
        /*035c*/ 	.word	0x00000880
        /*0360*/ 	.word	0x000000ff
        /*0364*/ 	.word	0x00000130
        /*0368*/ 	.short	0x0100
        /*036a*/ 	.byte	0x04
	.zero		1


	//   ....[38]....
        /*036c*/ 	.word	0x00000890
        /*0370*/ 	.word	0x000000ff
        /*0374*/ 	.word	0x00000098
        /*0378*/ 	.short	0x0100
        /*037a*/ 	.byte	0x04
	.zero		1


	//   ....[39]....
        /*037c*/ 	.word	0x000008a0
        /*0380*/ 	.word	0x000000ff
        /*0384*/ 	.word	0x00000138
        /*0388*/ 	.short	0x0100
        /*038a*/ 	.byte	0x04
	.zero		1


	//   ....[40]....
        /*038c*/ 	.word	0x000009e0
        /*0390*/ 	.word	0x000000ff
        /*0394*/ 	.word	0x00000140
        /*0398*/ 	.short	0x0100
        /*039a*/ 	.byte	0x04
	.zero		1


	//   ....[41]....
        /*039c*/ 	.word	0x000009f0
        /*03a0*/ 	.word	0x000000ff
        /*03a4*/ 	.word	0x00000160
        /*03a8*/ 	.short	0x0100
        /*03aa*/ 	.byte	0x04
	.zero		1


	//   ....[42]....
        /*03ac*/ 	.word	0x00000a00
        /*03b0*/ 	.word	0x000000ff
        /*03b4*/ 	.word	0x00000148
        /*03b8*/ 	.short	0x0100
        /*03ba*/ 	.byte	0x04
	.zero		1


	//   ....[43]....
        /*03bc*/ 	.word	0x00000a10
        /*03c0*/ 	.word	0x000000ff
        /*03c4*/ 	.word	0x00000168
        /*03c8*/ 	.short	0x0100
        /*03ca*/ 	.byte	0x04
	.zero		1


	//   ....[44]....
        /*03cc*/ 	.word	0x00000a20
        /*03d0*/ 	.word	0x000000ff
        /*03d4*/ 	.word	0x00000150
        /*03d8*/ 	.short	0x0100
        /*03da*/ 	.byte	0x04
	.zero		1


	//   ....[45]....
        /*03dc*/ 	.word	0x00000a30
        /*03e0*/ 	.word	0x000000ff
        /*03e4*/ 	.word	0x00000170
        /*03e8*/ 	.short	0x0100
        /*03ea*/ 	.byte	0x04
	.zero		1


	//   ....[46]....
        /*03ec*/ 	.word	0x00000a40
        /*03f0*/ 	.word	0x000000ff
        /*03f4*/ 	.word	0x00000158
        /*03f8*/ 	.short	0x0100
        /*03fa*/ 	.byte	0x04
	.zero		1


	//   ....[47]....
        /*03fc*/ 	.word	0x00000a50
        /*0400*/ 	.word	0x000000ff
        /*0404*/ 	.word	0x00000178
        /*0408*/ 	.short	0x0100
        /*040a*/ 	.byte	0x04
	.zero		1


	//   ....[48]....
        /*040c*/ 	.word	0x00000b40
        /*0410*/ 	.word	0x000000ff
        /*0414*/ 	.word	0x00000180
        /*0418*/ 	.short	0x0100
        /*041a*/ 	.byte	0x06
	.zero		1


	//   ....[49]....
        /*041c*/ 	.word	0x00000b50
        /*0420*/ 	.word	0x000000ff
        /*0424*/ 	.word	0x00000188
        /*0428*/ 	.short	0x0100
        /*042a*/ 	.byte	0x06
	.zero		1


	//   ....[50]....
        /*042c*/ 	.word	0x00000c90
        /*0430*/ 	.word	0x000000ff
        /*0434*/ 	.word	0x00000190
        /*0438*/ 	.short	0x0100
        /*043a*/ 	.byte	0x06
	.zero		1


	//   ....[51]....
        /*043c*/ 	.word	0x00000ca0
        /*0440*/ 	.word	0x000000ff
        /*0444*/ 	.word	0x000001a0
        /*0448*/ 	.short	0x0100
        /*044a*/ 	.byte	0x06
	.zero		1


	//   ....[52]....
        /*044c*/ 	.word	0x00000cb0
        /*0450*/ 	.word	0x000000ff
        /*0454*/ 	.word	0x00000198
        /*0458*/ 	.short	0x0100
        /*045a*/ 	.byte	0x06
	.zero		1


	//   ....[53]....
        /*045c*/ 	.word	0x00000cc0
        /*0460*/ 	.word	0x000000ff
        /*0464*/ 	.word	0x000001a8
        /*0468*/ 	.short	0x0100
        /*046a*/ 	.byte	0x06
	.zero		1


	//   ....[54]....
        /*046c*/ 	.word	0x00000df0
        /*0470*/ 	.word	0x000000ff
        /*0474*/ 	.word	0x000001b0
        /*0478*/ 	.short	0x0100
        /*047a*/ 	.byte	0x04
	.zero		1


	//   ....[55]....
        /*047c*/ 	.word	0x00000e00
        /*0480*/ 	.word	0x000000ff
        /*0484*/ 	.word	0x000001d0
        /*0488*/ 	.short	0x0100
        /*048a*/ 	.byte	0x04
	.zero		1


	//   ....[56]....
        /*048c*/ 	.word	0x00000e10
        /*0490*/ 	.word	0x000000ff
        /*0494*/ 	.word	0x000001b8
        /*0498*/ 	.short	0x0100
        /*049a*/ 	.byte	0x04
	.zero		1


	//   ....[57]....
        /*049c*/ 	.word	0x00000e20
        /*04a0*/ 	.word	0x000000ff
        /*04a4*/ 	.word	0x000001d8
        /*04a8*/ 	.short	0x0100
        /*04aa*/ 	.byte	0x04
	.zero		1


	//   ....[58]....
        /*04ac*/ 	.word	0x00000e30
        /*04b0*/ 	.word	0x000000ff
        /*04b4*/ 	.word	0x000001c0
        /*04b8*/ 	.short	0x0100
        /*04ba*/ 	.byte	0x04
	.zero		1


	//   ....[59]....
        /*04bc*/ 	.word	0x00000e40
        /*04c0*/ 	.word	0x000000ff
        /*04c4*/ 	.word	0x000001e0
        /*04c8*/ 	.short	0x0100
        /*04ca*/ 	.byte	0x04
	.zero		1


	//   ....[60]....
        /*04cc*/ 	.word	0x00000e50
        /*04d0*/ 	.word	0x000000ff
        /*04d4*/ 	.word	0x000001c8
        /*04d8*/ 	.short	0x0100
        /*04da*/ 	.byte	0x04
	.zero		1


	//   ....[61]....
        /*04dc*/ 	.word	0x00000e60
        /*04e0*/ 	.word	0x000000ff
        /*04e4*/ 	.word	0x000001e8
        /*04e8*/ 	.short	0x0100
        /*04ea*/ 	.byte	0x04
	.zero		1


	//   ....[62]....
        /*04ec*/ 	.word	0x00000f50
        /*04f0*/ 	.word	0x000000ff
        /*04f4*/ 	.word	0x000001f0
        /*04f8*/ 	.short	0x0100
        /*04fa*/ 	.byte	0x04
	.zero		1


	//   ....[63]....
        /*04fc*/ 	.word	0x00000f60
        /*0500*/ 	.word	0x000000ff
        /*0504*/ 	.word	0x00000200
        /*0508*/ 	.short	0x0100
        /*050a*/ 	.byte	0x04
	.zero		1


	//   ....[64]....
        /*050c*/ 	.word	0x00000f70
        /*0510*/ 	.word	0x000000ff
        /*0514*/ 	.word	0x000001f8
        /*0518*/ 	.short	0x0100
        /*051a*/ 	.byte	0x04
	.zero		1


	//   ....[65]....
        /*051c*/ 	.word	0x00000f80
        /*0520*/ 	.word	0x000000ff
        /*0524*/ 	.word	0x00000208
        /*0528*/ 	.short	0x0100
        /*052a*/ 	.byte	0x04
	.zero		1


	//   ....[66]....
        /*052c*/ 	.word	0x00001c30
        /*0530*/ 	.word	0x00000000
        /*0534*/ 	.word	0x00000200
        /*0538*/ 	.short	0x010a
        /*053a*/ 	.byte	0xff
	.zero		1


	//   ....[67]....
        /*053c*/ 	.word	0x00001c50
        /*0540*/ 	.word	0x00000000
        /*0544*/ 	.word	0x000001f0
        /*0548*/ 	.short	0x0101
        /*054a*/ 	.byte	0xff
	.zero		1


	//   ....[68]....
        /*054c*/ 	.word	0x00001d10
        /*0550*/ 	.word	0x000000ff
        /*0554*/ 	.word	0x000000a0
        /*0558*/ 	.short	0x010a
        /*055a*/ 	.byte	0x04
	.zero		1


	//   ....[69]....
        /*055c*/ 	.word	0x00001d90
        /*0560*/ 	.word	0x000000ff
        /*0564*/ 	.word	0x000000a0
        /*0568*/ 	.short	0x010a
        /*056a*/ 	.byte	0x21
	.zero		1


	//   ....[70]....
        /*056c*/ 	.word	0x00001f20
        /*0570*/ 	.word	0x000000ff
        /*0574*/ 	.word	0x000000a0
        /*0578*/ 	.short	0x010a
        /*057a*/ 	.byte	0x08
	.zero		1


	//   ....[71]....
        /*057c*/ 	.word	0x00002040
        /*0580*/ 	.word	0x000000ff
        /*0584*/ 	.word	0x00000188
        /*0588*/ 	.short	0x0101
        /*058a*/ 	.byte	0x07
	.zero		1


	//   ....[72]....
        /*058c*/ 	.word	0x00002060
        /*0590*/ 	.word	0x000000ff
        /*0594*/ 	.word	0x000000a0
        /*0598*/ 	.short	0x010a
        /*059a*/ 	.byte	0x04
	.zero		1


	//   ....[73]....
        /*059c*/ 	.word	0x000020e0
        /*05a0*/ 	.word	0x000000ff
        /*05a4*/ 	.word	0x000000a0
        /*05a8*/ 	.short	0x010a
        /*05aa*/ 	.byte	0x11
	.zero		1


	//   ....[74]....
        /*05ac*/ 	.word	0x00002270
        /*05b0*/ 	.word	0x000000ff
        /*05b4*/ 	.word	0x000000a0
        /*05b8*/ 	.short	0x010a
        /*05ba*/ 	.byte	0x06
	.zero		1


	//   ....[75]....
        /*05bc*/ 	.word	0x000023b0
        /*05c0*/ 	.word	0x00000003
        /*05c4*/ 	.word	0x00000190
        /*05c8*/ 	.short	0x010a
        /*05ca*/ 	.byte	0xff
	.zero		1


	//   ....[76]....
        /*05cc*/ 	.word	0x00002500
        /*05d0*/ 	.word	0x00000000
        /*05d4*/ 	.word	0x00000000
        /*05d8*/ 	.short	0x0101
        /*05da*/ 	.byte	0xff
	.zero		1


	//   ....[77]....
        /*05dc*/ 	.word	0x00002ab0
        /*05e0*/ 	.word	0x000000ff
        /*05e4*/ 	.word	0x00000000
        /*05e8*/ 	.short	0x010a
        /*05ea*/ 	.byte	0x04
	.zero		1


	//   ....[78]....
        /*05ec*/ 	.word	0x00002b40
        /*05f0*/ 	.word	0x000000ff
        /*05f4*/ 	.word	0x00000000
        /*05f8*/ 	.short	0x010a
        /*05fa*/ 	.byte	0x05
	.zero		1


	//   ....[79]....
        /*05fc*/ 	.word	0x00002bd0
        /*0600*/ 	.word	0x000000ff
        /*0604*/ 	.word	0x00000000
        /*0608*/ 	.short	0x010a
        /*060a*/ 	.byte	0x05
	.zero		1


	//   ....[80]....
        /*060c*/ 	.word	0x00002c60
        /*0610*/ 	.word	0x000000ff
        /*0614*/ 	.word	0x00000000
        /*0618*/ 	.short	0x010a
        /*061a*/ 	.byte	0x05
	.zero		1


	//   ....[81]....
        /*061c*/ 	.word	0x00002cf0
        /*0620*/ 	.word	0x000000ff
        /*0624*/ 	.word	0x00000000
        /*0628*/ 	.short	0x010a
        /*062a*/ 	.byte	0x05
	.zero		1


	//   ....[82]....
        /*062c*/ 	.word	0x00002d80
        /*0630*/ 	.word	0x000000ff
        /*0634*/ 	.word	0x00000000
        /*0638*/ 	.short	0x010a
        /*063a*/ 	.byte	0x05
	.zero		1


	//   ....[83]....
        /*063c*/ 	.word	0x00002e10
        /*0640*/ 	.word	0x000000ff
        /*0644*/ 	.word	0x00000000
        /*0648*/ 	.short	0x010a
        /*064a*/ 	.byte	0x05
	.zero		1


	//   ....[84]....
        /*064c*/ 	.word	0x00002ea0
        /*0650*/ 	.word	0x000000ff
        /*0654*/ 	.word	0x00000000
        /*0658*/ 	.short	0x010a
        /*065a*/ 	.byte	0x05
	.zero		1


	//   ....[85]....
        /*065c*/ 	.word	0x00002f30
        /*0660*/ 	.word	0x000000ff
        /*0664*/ 	.word	0x00000000
        /*0668*/ 	.short	0x010a
        /*066a*/ 	.byte	0x05
	.zero		1


	//   ....[86]....
        /*066c*/ 	.word	0x00002fc0
        /*0670*/ 	.word	0x000000ff
        /*0674*/ 	.word	0x00000000
        /*0678*/ 	.short	0x010a
        /*067a*/ 	.byte	0x05
	.zero		1


	//   ....[87]....
        /*067c*/ 	.word	0x00003050
        /*0680*/ 	.word	0x000000ff
        /*0684*/ 	.word	0x00000000
        /*0688*/ 	.short	0x010a
        /*068a*/ 	.byte	0x05
	.zero		1


	//   ....[88]....
        /*068c*/ 	.word	0x000030e0
        /*0690*/ 	.word	0x000000ff
        /*0694*/ 	.word	0x00000000
        /*0698*/ 	.short	0x010a
        /*069a*/ 	.byte	0x05
	.zero		1


	//   ....[89]....
        /*069c*/ 	.word	0x00003170
        /*06a0*/ 	.word	0x000000ff
        /*06a4*/ 	.word	0x00000000
        /*06a8*/ 	.short	0x010a
        /*06aa*/ 	.byte	0x05
	.zero		1


	//   ....[90]....
        /*06ac*/ 	.word	0x00003200
        /*06b0*/ 	.word	0x000000ff
        /*06b4*/ 	.word	0x00000000
        /*06b8*/ 	.short	0x010a
        /*06ba*/ 	.byte	0x05
	.zero		1


	//   ....[91]....
        /*06bc*/ 	.word	0x00003290
        /*06c0*/ 	.word	0x000000ff
        /*06c4*/ 	.word	0x00000000
        /*06c8*/ 	.short	0x010a
        /*06ca*/ 	.byte	0x05
	.zero		1


	//   ....[92]....
        /*06cc*/ 	.word	0x00003320
        /*06d0*/ 	.word	0x000000ff
        /*06d4*/ 	.word	0x00000000
        /*06d8*/ 	.short	0x010a
        /*06da*/ 	.byte	0x05
	.zero		1


	//   ....[93]....
        /*06dc*/ 	.word	0x000033b0
        /*06e0*/ 	.word	0x000000ff
        /*06e4*/ 	.word	0x00000000
        /*06e8*/ 	.short	0x010a
        /*06ea*/ 	.byte	0x05
	.zero		1


	//   ....[94]....
        /*06ec*/ 	.word	0x00003440
        /*06f0*/ 	.word	0x000000ff
        /*06f4*/ 	.word	0x00000000
        /*06f8*/ 	.short	0x010a
        /*06fa*/ 	.byte	0x05
	.zero		1


	//   ....[95]....
        /*06fc*/ 	.word	0x000034d0
        /*0700*/ 	.word	0x000000ff
        /*0704*/ 	.word	0x00000000
        /*0708*/ 	.short	0x010a
        /*070a*/ 	.byte	0x05
	.zero		1


	//   ....[96]....
        /*070c*/ 	.word	0x00003570
        /*0710*/ 	.word	0x00000000
        /*0714*/ 	.word	0x00000000
        /*0718*/ 	.short	0x010a
        /*071a*/ 	.byte	0xff
	.zero		1


	//   ....[97]....
        /*071c*/ 	.word	0x000036b0
        /*0720*/ 	.word	0x00000002
        /*0724*/ 	.word	0x000001f0
        /*0728*/ 	.short	0x010a
        /*072a*/ 	.byte	0xff
	.zero		1


	//   ....[98]....
        /*072c*/ 	.word	0x00003710
        /*0730*/ 	.word	0x00000004
        /*0734*/ 	.word	0x00000000
        /*0738*/ 	.short	0x0101
        /*073a*/ 	.byte	0xff
	.zero		1


	//   ....[99]....
        /*073c*/ 	.word	0x00003730
        /*0740*/ 	.word	0x000000ff
        /*0744*/ 	.word	0x000001a0
        /*0748*/ 	.short	0x010a
        /*074a*/ 	.byte	0x04
	.zero		1


	//   ....[100]....
        /*074c*/ 	.word	0x00003850
        /*0750*/ 	.word	0x00000002
        /*0754*/ 	.word	0x00000190
        /*0758*/ 	.short	0x010a
        /*075a*/ 	.byte	0xff
	.zero		1


	//   ....[101]....
        /*075c*/ 	.word	0x00003960
        /*0760*/ 	.word	0x00000002
        /*0764*/ 	.word	0x00000000
        /*0768*/ 	.short	0x0101
        /*076a*/ 	.byte	0xff
	.zero		1


	//   ....[102]....
        /*076c*/ 	.word	0x000039f0
        /*0770*/ 	.word	0x000000ff
        /*0774*/ 	.word	0x000001a0
        /*0778*/ 	.short	0x0106
        /*077a*/ 	.byte	0x04
	.zero		1


	//   ....[103]....
        /*077c*/ 	.word	0x00003a10
        /*0780*/ 	.word	0x000000ff
        /*0784*/ 	.word	0x000001a0
        /*0788*/ 	.short	0x010a
        /*078a*/ 	.byte	0x04
	.zero		1


	//   ....[104]....
        /*078c*/ 	.word	0x00003aa0
        /*0790*/ 	.word	0x000000ff
        /*0794*/ 	.word	0x000001a0
        /*0798*/ 	.short	0x0106
        /*079a*/ 	.byte	0x07
	.zero		1


	//   ....[105]....
        /*079c*/ 	.word	0x00003ae0
        /*07a0*/ 	.word	0x00000000
        /*07a4*/ 	.word	0x000001a0
        /*07a8*/ 	.short	0x010a
        /*07aa*/ 	.byte	0xff
	.zero		1


	//   ....[106]....
        /*07ac*/ 	.word	0x00003fe0
        /*07b0*/ 	.word	0x00000000
        /*07b4*/ 	.word	0x00000190
        /*07b8*/ 	.short	0x010a
        /*07ba*/ 	.byte	0xff
	.zero		1


	//   ....[107]....
        /*07bc*/ 	.word	0x000040e0
        /*07c0*/ 	.word	0x00000003
        /*07c4*/ 	.word	0x00000000
        /*07c8*/ 	.short	0x0101
        /*07ca*/ 	.byte	0xff
	.zero		1


	//   ....[108]....
        /*07cc*/ 	.word	0x000040f0
        /*07d0*/ 	.word	0x000000ff
        /*07d4*/ 	.word	0x00000000
        /*07d8*/ 	.short	0x010a
        /*07da*/ 	.byte	0x04
	.zero		1


	//   ....[109]....
        /*07dc*/ 	.word	0x00004110
        /*07e0*/ 	.word	0x000000ff
        /*07e4*/ 	.word	0x000001d0
        /*07e8*/ 	.short	0x010a
        /*07ea*/ 	.byte	0x13
	.zero		1


	//   ....[110]....
        /*07ec*/ 	.word	0x00004250
        /*07f0*/ 	.word	0x000000ff
        /*07f4*/ 	.word	0x00000000
        /*07f8*/ 	.short	0x010a
        /*07fa*/ 	.byte	0x06
	.zero		1


	//   ....[111]....
        /*07fc*/ 	.word	0x00004350
        /*0800*/ 	.word	0x000000ff
        /*0804*/ 	.word	0x00000000
        /*0808*/ 	.short	0x010a
        /*080a*/ 	.byte	0x04
	.zero		1


	//   ....[112]....
        /*080c*/ 	.word	0x00004530
        /*0810*/ 	.word	0x000000ff
        /*0814*/ 	.word	0x00000000
        /*0818*/ 	.short	0x010a
        /*081a*/ 	.byte	0x04
	.zero		1


	//   ....[113]....
        /*081c*/ 	.word	0x000045c0
        /*0820*/ 	.word	0x000000ff
        /*0824*/ 	.word	0x00000000
        /*0828*/ 	.short	0x010a
        /*082a*/ 	.byte	0x05
	.zero		1


	//   ....[114]....
        /*082c*/ 	.word	0x00004650
        /*0830*/ 	.word	0x000000ff
        /*0834*/ 	.word	0x00000000
        /*0838*/ 	.short	0x010a
        /*083a*/ 	.byte	0x05
	.zero		1


	//   ....[115]....
        /*083c*/ 	.word	0x000046e0
        /*0840*/ 	.word	0x000000ff
        /*0844*/ 	.word	0x00000000
        /*0848*/ 	.short	0x010a
        /*084a*/ 	.byte	0x04
	.zero		1


	//   ....[116]....
        /*084c*/ 	.word	0x00004bf0
        /*0850*/ 	.word	0x0000000c
        /*0854*/ 	.word	0x00000190
        /*0858*/ 	.short	0x010a
        /*085a*/ 	.byte	0xff
	.zero		1


	//   ....[117]....
        /*085c*/ 	.word	0x00004d60
        /*0860*/ 	.word	0x00000000
        /*0864*/ 	.word	0x00000000
        /*0868*/ 	.short	0x0101
        /*086a*/ 	.byte	0xff
	.zero		1


	//   ....[118]....
        /*086c*/ 	.word	0x000051f0
        /*0870*/ 	.word	0x000000ff
        /*0874*/ 	.word	0x00000188
        /*0878*/ 	.short	0x010a
        /*087a*/ 	.byte	0x15
	.zero		1


	//   ....[119]....
        /*087c*/ 	.word	0x00005370
        /*0880*/ 	.word	0x000000ff
        /*0884*/ 	.word	0x00000160
        /*0888*/ 	.short	0x010a
        /*088a*/ 	.byte	0x15
	.zero		1


	//   ....[120]....
        /*088c*/ 	.word	0x000054e0
        /*0890*/ 	.word	0x000000ff
        /*0894*/ 	.word	0x00000140
        /*0898*/ 	.short	0x010b
        /*089a*/ 	.byte	0x15
	.zero		1


	//   ....[121]....
        /*089c*/ 	.word	0x000054f0
        /*08a0*/ 	.word	0x000000ff
        /*08a4*/ 	.word	0x00000000
        /*08a8*/ 	.short	0x0101
        /*08aa*/ 	.byte	0x28
	.zero		1


	//   ....[122]....
        /*08ac*/ 	.word	0x00005500
        /*08b0*/ 	.word	0x000000ff
        /*08b4*/ 	.word	0x00000168
        /*08b8*/ 	.short	0x010a
        /*08ba*/ 	.byte	0x15
	.zero		1


	//   ....[123]....
        /*08bc*/ 	.word	0x00005650
        /*08c0*/ 	.word	0x000000ff
        /*08c4*/ 	.word	0x00000148
        /*08c8*/ 	.short	0x010b
        /*08ca*/ 	.byte	0x15
	.zero		1


	//   ....[124]....
        /*08cc*/ 	.word	0x00005660
        /*08d0*/ 	.word	0x000000ff
        /*08d4*/ 	.word	0x00000000
        /*08d8*/ 	.short	0x0101
        /*08da*/ 	.byte	0x27
	.zero		1


	//   ....[125]....
        /*08dc*/ 	.word	0x00005670
        /*08e0*/ 	.word	0x000000ff
        /*08e4*/ 	.word	0x00000170
        /*08e8*/ 	.short	0x010a
        /*08ea*/ 	.byte	0x15
	.zero		1


	//   ....[126]....
        /*08ec*/ 	.word	0x000057b0
        /*08f0*/ 	.word	0x000000ff
        /*08f4*/ 	.word	0x00000150
        /*08f8*/ 	.short	0x010b
        /*08fa*/ 	.byte	0x15
	.zero		1


	//   ....[127]....
        /*08fc*/ 	.word	0x000057c0
        /*0900*/ 	.word	0x000000ff
        /*0904*/ 	.word	0x00000000
        /*0908*/ 	.short	0x0101
        /*090a*/ 	.byte	0x26
	.zero		1


	//   ....[128]....
        /*090c*/ 	.word	0x000057d0
        /*0910*/ 	.word	0x000000ff
        /*0914*/ 	.word	0x00000178
        /*0918*/ 	.short	0x010a
        /*091a*/ 	.byte	0x15
	.zero		1


	//   ....[129]....
        /*091c*/ 	.word	0x000059c0
        /*0920*/ 	.word	0x000000ff
        /*0924*/ 	.word	0x00000158
        /*0928*/ 	.short	0x010b
        /*092a*/ 	.byte	0x15
	.zero		1


	//   ....[130]....
        /*092c*/ 	.word	0x000059d0
        /*0930*/ 	.word	0x000000ff
        /*0934*/ 	.word	0x00000000
        /*0938*/ 	.short	0x0101
        /*093a*/ 	.byte	0x25
	.zero		1


	//   ....[131]....
        /*093c*/ 	.word	0x00005a00
        /*0940*/ 	.word	0x000000ff
        /*0944*/ 	.word	0x00000160
        /*0948*/ 	.short	0x010a
        /*094a*/ 	.byte	0x15
	.zero		1


	//   ....[132]....
        /*094c*/ 	.word	0x00005a20
        /*0950*/ 	.word	0x000000ff
        /*0954*/ 	.word	0x00000168
        /*0958*/ 	.short	0x010a
        /*095a*/ 	.byte	0x15
	.zero		1


	//   ....[133]....
        /*095c*/ 	.word	0x00005a40
        /*0960*/ 	.word	0x000000ff
        /*0964*/ 	.word	0x00000170
        /*0968*/ 	.short	0x010a
        /*096a*/ 	.byte	0x15
	.zero		1


	//   ....[134]....
        /*096c*/ 	.word	0x00005a80
        /*0970*/ 	.word	0x00000000
        /*0974*/ 	.word	0x00000178
        /*0978*/ 	.short	0x010a
        /*097a*/ 	.byte	0xff
	.zero		1


	//   ....[135]....
        /*097c*/ 	.word	0x00005dd0
        /*0980*/ 	.word	0x00000003
        /*0984*/ 	.word	0x00000190
        /*0988*/ 	.short	0x010a
        /*098a*/ 	.byte	0xff
	.zero		1


	//   ....[136]....
        /*098c*/ 	.word	0x00005f50
        /*0990*/ 	.word	0x00000000
        /*0994*/ 	.word	0x00000000
        /*0998*/ 	.short	0x0101
        /*099a*/ 	.byte	0xff
	.zero		1


	//   ....[137]....
        /*099c*/ 	.word	0x00006aa0
        /*09a0*/ 	.word	0x00000002
        /*09a4*/ 	.word	0x00000140
        /*09a8*/ 	.short	0x010a
        /*09aa*/ 	.byte	0xff
	.zero		1


	//   ....[138]....
        /*09ac*/ 	.word	0x00006b10
        /*09b0*/ 	.word	0x00000047
        /*09b4*/ 	.word	0x000001b0
        /*09b8*/ 	.short	0x010a
        /*09ba*/ 	.byte	0xff
	.zero		1


	//   ....[139]....
        /*09bc*/ 	.word	0x00006c00
        /*09c0*/ 	.word	0x00000002
        /*09c4*/ 	.word	0x00000140
        /*09c8*/ 	.short	0x010a
        /*09ca*/ 	.byte	0xff
	.zero		1


	//   ....[140]....
        /*09cc*/ 	.word	0x00006d10
        /*09d0*/ 	.word	0x00000000
        /*09d4*/ 	.word	0x00000000
        /*09d8*/ 	.short	0x0101
        /*09da*/ 	.byte	0xff
	.zero		1


	//   ....[141]....
        /*09dc*/ 	.word	0x00006d90
        /*09e0*/ 	.word	0x00000047
        /*09e4*/ 	.word	0x000001b0
        /*09e8*/ 	.short	0x010a
        /*09ea*/ 	.byte	0xff
	.zero		1


	//   ....[142]....
        /*09ec*/ 	.word	0x000078e0
        /*09f0*/ 	.word	0x00000070
        /*09f4*/ 	.word	0x00000140
        /*09f8*/ 	.short	0x010a
        /*09fa*/ 	.byte	0xff
	.zero		1


	//   ....[143]....
        /*09fc*/ 	.word	0x000079b0
        /*0a00*/ 	.word	0x00000070
        /*0a04*/ 	.word	0x00000140
        /*0a08*/ 	.short	0x010a
        /*0a0a*/ 	.byte	0xff
	.zero		1


	//   ....[144]....
        /*0a0c*/ 	.word	0x00007ac0
        /*0a10*/ 	.word	0x00000000
        /*0a14*/ 	.word	0x00000000
        /*0a18*/ 	.short	0x0101
        /*0a1a*/ 	.byte	0xff
	.zero		1


	//   ....[145]....
        /*0a1c*/ 	.word	0x00008630
        /*0a20*/ 	.word	0x00000070
        /*0a24*/ 	.word	0x00000140
        /*0a28*/ 	.short	0x010a
        /*0a2a*/ 	.byte	0xff
	.zero		1


	//   ....[146]....
        /*0a2c*/ 	.word	0x00008700
        /*0a30*/ 	.word	0x00000070
        /*0a34*/ 	.word	0x00000140
        /*0a38*/ 	.short	0x010a
        /*0a3a*/ 	.byte	0xff
	.zero		1


	//   ....[147]....
        /*0a3c*/ 	.word	0x00008810
        /*0a40*/ 	.word	0x00000000
        /*0a44*/ 	.word	0x00000000
        /*0a48*/ 	.short	0x0101
        /*0a4a*/ 	.byte	0xff
	.zero		1


	//   ....[148]....
        /*0a4c*/ 	.word	0x000093b0
        /*0a50*/ 	.word	0x00000066
        /*0a54*/ 	.word	0x00000140
        /*0a58*/ 	.short	0x010a
        /*0a5a*/ 	.byte	0xff
	.zero		1


	//   ....[149]....
        /*0a5c*/ 	.word	0x00009480
        /*0a60*/ 	.word	0x00000066
        /*0a64*/ 	.word	0x00000140
        /*0a68*/ 	.short	0x010a
        /*0a6a*/ 	.byte	0xff
	.zero		1


	//   ....[150]....
        /*0a6c*/ 	.word	0x00009590
        /*0a70*/ 	.word	0x00000000
        /*0a74*/ 	.word	0x00000000
        /*0a78*/ 	.short	0x0101
        /*0a7a*/ 	.byte	0xff
	.zero		1


	//   ....[151]....
        /*0a7c*/ 	.word	0x00009a20
        /*0a80*/ 	.word	0x000000ff
        /*0a84*/ 	.word	0x00000000
        /*0a88*/ 	.short	0x0101
        /*0a8a*/ 	.byte	0x04
	.zero		1


	//   ....[152]....
        /*0a8c*/ 	.word	0x0000a230
        /*0a90*/ 	.word	0x00000000
        /*0a94*/ 	.word	0x00000200
        /*0a98*/ 	.short	0x010a
        /*0a9a*/ 	.byte	0xff
	.zero		1


	//   ....[153]....
        /*0a9c*/ 	.word	0x0000a290
        /*0aa0*/ 	.word	0x00000000
        /*0aa4*/ 	.word	0x000000a0
        /*0aa8*/ 	.short	0x010a
        /*0aaa*/ 	.byte	0xff
	.zero		1


	//   ....[154]....
        /*0aac*/ 	.word	0x0000a2f0
        /*0ab0*/ 	.word	0x00000000
        /*0ab4*/ 	.word	0x000000a0
        /*0ab8*/ 	.short	0x010a
        /*0aba*/ 	.byte	0xff
	.zero		1


	//   ....[155]....
        /*0abc*/ 	.word	0x0000a340
        /*0ac0*/ 	.word	0x00000003
        /*0ac4*/ 	.word	0x00000190
        /*0ac8*/ 	.short	0x010a
        /*0aca*/ 	.byte	0xff
	.zero		1


	//   ....[156]....
        /*0acc*/ 	.word	0x0000a3a0
        /*0ad0*/ 	.word	0x00000000
        /*0ad4*/ 	.word	0x00000000
        /*0ad8*/ 	.short	0x010a
        /*0ada*/ 	.byte	0xff
	.zero		1


	//   ....[157]....
        /*0adc*/ 	.word	0x0000a400
        /*0ae0*/ 	.word	0x00000000
        /*0ae4*/ 	.word	0x00000000
        /*0ae8*/ 	.short	0x010a
        /*0aea*/ 	.byte	0xff
	.zero		1


	//   ....[158]....
        /*0aec*/ 	.word	0x0000a460
        /*0af0*/ 	.word	0x00000000
        /*0af4*/ 	.word	0x00000000
        /*0af8*/ 	.short	0x010a
        /*0afa*/ 	.byte	0xff
	.zero		1


	//   ....[159]....
        /*0afc*/ 	.word	0x0000a4c0
        /*0b00*/ 	.word	0x00000000
        /*0b04*/ 	.word	0x00000000
        /*0b08*/ 	.short	0x010a
        /*0b0a*/ 	.byte	0xff
	.zero		1


	//   ....[160]....
        /*0b0c*/ 	.word	0x0000a520
        /*0b10*/ 	.word	0x00000000
        /*0b14*/ 	.word	0x00000000
        /*0b18*/ 	.short	0x010a
        /*0b1a*/ 	.byte	0xff
	.zero		1


	//   ....[161]....
        /*0b1c*/ 	.word	0x0000a580
        /*0b20*/ 	.word	0x00000000
        /*0b24*/ 	.word	0x00000000
        /*0b28*/ 	.short	0x010a
        /*0b2a*/ 	.byte	0xff
	.zero		1


	//   ....[162]....
        /*0b2c*/ 	.word	0x0000a5e0
        /*0b30*/ 	.word	0x00000000
        /*0b34*/ 	.word	0x00000000
        /*0b38*/ 	.short	0x010a
        /*0b3a*/ 	.byte	0xff
	.zero		1


	//   ....[163]....
        /*0b3c*/ 	.word	0x0000a640
        /*0b40*/ 	.word	0x00000000
        /*0b44*/ 	.word	0x00000000
        /*0b48*/ 	.short	0x010a
        /*0b4a*/ 	.byte	0xff
	.zero		1


	//   ....[164]....
        /*0b4c*/ 	.word	0x0000a6a0
        /*0b50*/ 	.word	0x00000000
        /*0b54*/ 	.word	0x00000000
        /*0b58*/ 	.short	0x010a
        /*0b5a*/ 	.byte	0xff
	.zero		1


	//   ....[165]....
        /*0b5c*/ 	.word	0x0000a700
        /*0b60*/ 	.word	0x00000000
        /*0b64*/ 	.word	0x00000000
        /*0b68*/ 	.short	0x010a
        /*0b6a*/ 	.byte	0xff
	.zero		1


	//   ....[166]....
        /*0b6c*/ 	.word	0x0000a760
        /*0b70*/ 	.word	0x00000000
        /*0b74*/ 	.word	0x00000000
        /*0b78*/ 	.short	0x010a
        /*0b7a*/ 	.byte	0xff
	.zero		1


	//   ....[167]....
        /*0b7c*/ 	.word	0x0000a7c0
        /*0b80*/ 	.word	0x00000000
        /*0b84*/ 	.word	0x00000000
        /*0b88*/ 	.short	0x010a
        /*0b8a*/ 	.byte	0xff
	.zero		1


	//   ....[168]....
        /*0b8c*/ 	.word	0x0000a820
        /*0b90*/ 	.word	0x00000000
        /*0b94*/ 	.word	0x00000000
        /*0b98*/ 	.short	0x010a
        /*0b9a*/ 	.byte	0xff
	.zero		1


	//   ....[169]....
        /*0b9c*/ 	.word	0x0000a880
        /*0ba0*/ 	.word	0x00000000
        /*0ba4*/ 	.word	0x00000000
        /*0ba8*/ 	.short	0x010a
        /*0baa*/ 	.byte	0xff
	.zero		1


	//   ....[170]....
        /*0bac*/ 	.word	0x0000a8e0
        /*0bb0*/ 	.word	0x00000000
        /*0bb4*/ 	.word	0x00000000
        /*0bb8*/ 	.short	0x010a
        /*0bba*/ 	.byte	0xff
	.zero		1


	//   ....[171]....
        /*0bbc*/ 	.word	0x0000a940
        /*0bc0*/ 	.word	0x00000000
        /*0bc4*/ 	.word	0x00000000
        /*0bc8*/ 	.short	0x010a
        /*0bca*/ 	.byte	0xff
	.zero		1


	//   ....[172]....
        /*0bcc*/ 	.word	0x0000a9a0
        /*0bd0*/ 	.word	0x00000000
        /*0bd4*/ 	.word	0x00000000
        /*0bd8*/ 	.short	0x010a
        /*0bda*/ 	.byte	0xff
	.zero		1


	//   ....[173]....
        /*0bdc*/ 	.word	0x0000aa00
        /*0be0*/ 	.word	0x00000000
        /*0be4*/ 	.word	0x00000000
        /*0be8*/ 	.short	0x010a
        /*0bea*/ 	.byte	0xff
	.zero		1


	//   ....[174]....
        /*0bec*/ 	.word	0x0000aa60
        /*0bf0*/ 	.word	0x00000000
        /*0bf4*/ 	.word	0x00000000
        /*0bf8*/ 	.short	0x010a
        /*0bfa*/ 	.byte	0xff
	.zero		1


	//   ....[175]....
        /*0bfc*/ 	.word	0x0000aab0
        /*0c00*/ 	.word	0x00000002
        /*0c04*/ 	.word	0x000001f0
        /*0c08*/ 	.short	0x010a
        /*0c0a*/ 	.byte	0xff
	.zero		1


	//   ....[176]....
        /*0c0c*/ 	.word	0x0000ab10
        /*0c10*/ 	.word	0x00000002
        /*0c14*/ 	.word	0x000001a0
        /*0c18*/ 	.short	0x010a
        /*0c1a*/ 	.byte	0xff
	.zero		1


	//   ....[177]....
        /*0c1c*/ 	.word	0x0000ab60
        /*0c20*/ 	.word	0x00000002
        /*0c24*/ 	.word	0x00000190
        /*0c28*/ 	.short	0x010a
        /*0c2a*/ 	.byte	0xff
	.zero		1


	//   ....[178]....
        /*0c2c*/ 	.word	0x0000abc0
        /*0c30*/ 	.word	0x00000000
        /*0c34*/ 	.word	0x000001a0
        /*0c38*/ 	.short	0x010a
        /*0c3a*/ 	.byte	0xff
	.zero		1


	//   ....[179]....
        /*0c3c*/ 	.word	0x0000ac10
        /*0c40*/ 	.word	0x00000000
        /*0c44*/ 	.word	0x00000190
        /*0c48*/ 	.short	0x010a
        /*0c4a*/ 	.byte	0xff
	.zero		1


	//   ....[180]....
        /*0c4c*/ 	.word	0x0000ac70
        /*0c50*/ 	.word	0x00000003
        /*0c54*/ 	.word	0x000001d0
        /*0c58*/ 	.short	0x010a
        /*0c5a*/ 	.byte	0xff
	.zero		1


	//   ....[181]....
        /*0c5c*/ 	.word	0x0000acd0
        /*0c60*/ 	.word	0x00000000
        /*0c64*/ 	.word	0x00000000
        /*0c68*/ 	.short	0x010a
        /*0c6a*/ 	.byte	0xff
	.zero		1


	//   ....[182]....
        /*0c6c*/ 	.word	0x0000ad30
        /*0c70*/ 	.word	0x00000000
        /*0c74*/ 	.word	0x00000000
        /*0c78*/ 	.short	0x010a
        /*0c7a*/ 	.byte	0xff
	.zero		1


	//   ....[183]....
        /*0c7c*/ 	.word	0x0000ad90
        /*0c80*/ 	.word	0x00000000
        /*0c84*/ 	.word	0x00000000
        /*0c88*/ 	.short	0x010a
        /*0c8a*/ 	.byte	0xff
	.zero		1


	//   ....[184]....
        /*0c8c*/ 	.word	0x0000adf0
        /*0c90*/ 	.word	0x00000000
        /*0c94*/ 	.word	0x00000000
        /*0c98*/ 	.short	0x010a
        /*0c9a*/ 	.byte	0xff
	.zero		1


	//   ....[185]....
        /*0c9c*/ 	.word	0x0000ae50
        /*0ca0*/ 	.word	0x00000000
        /*0ca4*/ 	.word	0x00000000
        /*0ca8*/ 	.short	0x010a
        /*0caa*/ 	.byte	0xff
	.zero		1


	//   ....[186]....
        /*0cac*/ 	.word	0x0000aea0
        /*0cb0*/ 	.word	0x0000000c
        /*0cb4*/ 	.word	0x00000190
        /*0cb8*/ 	.short	0x010a
        /*0cba*/ 	.byte	0xff
	.zero		1


	//   ....[187]....
        /*0cbc*/ 	.word	0x0000af00
        /*0cc0*/ 	.word	0x00000000
        /*0cc4*/ 	.word	0x00000188
        /*0cc8*/ 	.short	0x010a
        /*0cca*/ 	.byte	0xff
	.zero		1


	//   ....[188]....
        /*0ccc*/ 	.word	0x0000af60
        /*0cd0*/ 	.word	0x00000000
        /*0cd4*/ 	.word	0x00000160
        /*0cd8*/ 	.short	0x010a
        /*0cda*/ 	.byte	0xff
	.zero		1


	//   ....[189]....
        /*0cdc*/ 	.word	0x0000afc0
        /*0ce0*/ 	.word	0x00000000
        /*0ce4*/ 	.word	0x00000168
        /*0ce8*/ 	.short	0x010a
        /*0cea*/ 	.byte	0xff
	.zero		1


	//   ....[190]....
        /*0cec*/ 	.word	0x0000b020
        /*0cf0*/ 	.word	0x00000000
        /*0cf4*/ 	.word	0x00000170
        /*0cf8*/ 	.short	0x010a
        /*0cfa*/ 	.byte	0xff
	.zero		1


	//   ....[191]....
        /*0cfc*/ 	.word	0x0000b080
        /*0d00*/ 	.word	0x00000000
        /*0d04*/ 	.word	0x00000178
        /*0d08*/ 	.short	0x010a
        /*0d0a*/ 	.byte	0xff
	.zero		1


	//   ....[192]....
        /*0d0c*/ 	.word	0x0000b0e0
        /*0d10*/ 	.word	0x00000000
        /*0d14*/ 	.word	0x00000160
        /*0d18*/ 	.short	0x010a
        /*0d1a*/ 	.byte	0xff
	.zero		1


	//   ....[193]....
        /*0d1c*/ 	.word	0x0000b140
        /*0d20*/ 	.word	0x00000000
        /*0d24*/ 	.word	0x00000168
        /*0d28*/ 	.short	0x010a
        /*0d2a*/ 	.byte	0xff
	.zero		1


	//   ....[194]....
        /*0d2c*/ 	.word	0x0000b1a0
        /*0d30*/ 	.word	0x00000000
        /*0d34*/ 	.word	0x00000170
        /*0d38*/ 	.short	0x010a
        /*0d3a*/ 	.byte	0xff
	.zero		1


	//   ....[195]....
        /*0d3c*/ 	.word	0x0000b1f0
        /*0d40*/ 	.word	0x00000003
        /*0d44*/ 	.word	0x00000190
        /*0d48*/ 	.short	0x010a
        /*0d4a*/ 	.byte	0xff
	.zero		1


	//   ....[196]....
        /*0d4c*/ 	.word	0x0000b240
        /*0d50*/ 	.word	0x00000002
        /*0d54*/ 	.word	0x00000140
        /*0d58*/ 	.short	0x010a
        /*0d5a*/ 	.byte	0xff
	.zero		1


	//   ....[197]....
        /*0d5c*/ 	.word	0x0000b290
        /*0d60*/ 	.word	0x00000047
        /*0d64*/ 	.word	0x000001b0
        /*0d68*/ 	.short	0x010a
        /*0d6a*/ 	.byte	0xff
	.zero		1


	//   ....[198]....
        /*0d6c*/ 	.word	0x0000b2e0
        /*0d70*/ 	.word	0x00000070
        /*0d74*/ 	.word	0x00000140
        /*0d78*/ 	.short	0x010a
        /*0d7a*/ 	.byte	0xff
	.zero		1


	//   ....[199]....
        /*0d7c*/ 	.word	0x0000b330
        /*0d80*/ 	.word	0x00000070
        /*0d84*/ 	.word	0x00000140
        /*0d88*/ 	.short	0x010a
        /*0d8a*/ 	.byte	0xff
	.zero		1


	//   ....[200]....
        /*0d8c*/ 	.word	0x0000b380
        /*0d90*/ 	.word	0x00000066
        /*0d94*/ 	.word	0x00000140
        /*0d98*/ 	.short	0x010a
        /*0d9a*/ 	.byte	0xff
	.zero		1


	//----- nvinfo : EIATTR_NUM_MBARRIERS
	.align		4
.L_48:
        /*0d9c*/ 	.byte	0x03, 0x38
        /*0d9e*/ 	.short	0x0042


	//----- nvinfo : EIATTR_EXIT_INSTR_OFFSETS
	.align		4
        /*0da0*/ 	.byte	0x04, 0x1c
        /*0da2*/ 	.short	(.L_50 - .L_49)


	//   ....[0]....
.L_49:
        /*0da4*/ 	.word	0x000035a0


	//   ....[1]....
        /*0da8*/ 	.word	0x00003ab0


	//   ....[2]....
        /*0dac*/ 	.word	0x00003b10


	//   ....[3]....
        /*0db0*/ 	.word	0x00004940


	//   ....[4]....
        /*0db4*/ 	.word	0x00005ab0


	//   ....[5]....
        /*0db8*/ 	.word	0x00005af0


	//   ....[6]....
        /*0dbc*/ 	.word	0x0000a220


	//----- nvinfo : EIATTR_MAX_THREADS
	.align		4
.L_50:
        /*0dc0*/ 	.byte	0x04, 0x05
        /*0dc2*/ 	.short	(.L_52 - .L_51)
.L_51:
        /*0dc4*/ 	.word	0x00000100
        /*0dc8*/ 	.word	0x00000001
        /*0dcc*/ 	.word	0x00000001


	//----- nvinfo : EIATTR_CRS_STACK_SIZE
	.align		4
.L_52:
        /*0dd0*/ 	.byte	0x04, 0x1e
        /*0dd2*/ 	.short	(.L_54 - .L_53)
.L_53:
        /*0dd4*/ 	.word	0x00000000


	//----- nvinfo : EIATTR_CBANK_PARAM_SIZE
	.align		4
.L_54:
        /*0dd8*/ 	.byte	0x03, 0x19
        /*0dda*/ 	.short	0x0800


	//----- nvinfo : EIATTR_PARAM_CBANK
	.align		4
        /*0ddc*/ 	.byte	0x04, 0x0a
        /*0dde*/ 	.short	(.L_56 - .L_55)
	.align		4
.L_55:
        /*0de0*/ 	.word	index@(.nv.constant0._ZN7cutlass13device_kernelINS_4gemm6kernel13GemmUniversalIN4cute5tupleIJiiiiEEENS1_10collective13CollectiveMmaINS1_35MainloopSm100TmaUmmaWarpSpecializedILi20ELi2ELi4ENS5_IJNS4_1CILi1EEENSA_ILi8EEESB_EEEEENS5_IJNSA_ILi64EEENSA_ILi256EEENSA_ILi32EEEEEENS_12float_e4m3_tENS5_IJlSB_lEEESJ_SK_NS4_8TiledMMAINS4_8MMA_AtomIJNS4_10MMA_TraitsINS4_19SM100_MMA_F8F6F4_SSEJSJ_SJ_fSF_SG_NS4_17integral_constantINS4_4UMMA5MajorELSR_0EEESS_NSP_INSQ_7ScaleInELST_0EEESU_EEEEEENS4_6LayoutINS5_IJSB_SB_SB_EEENS5_IJNSA_ILi0EEESZ_SZ_EEEEENS5_IJNS4_10UnderscoreES12_S12_EEEEENS4_23SM90_TMA_LOAD_MULTICASTENS4_14ComposedLayoutINS4_7SwizzleILi1ELi4ELi3EEENS4_18smem_ptr_flag_bitsILi8EEENSX_INS5_IJSC_SH_EEENS5_IJSH_SB_EEEEEEEvNS4_8identityENS4_13SM90_TMA_LOADES1E_vS1F_EENS_8epilogue10collective18CollectiveEpilogueINS1I_23Sm100TmaWarpSpecializedILi4ELi2ELi32ELb0ELb0EEEJSI_NS5_IJNSX_ISF_SB_EES1N_EEESJ_SK_SJ_SK_NS1I_6fusion15FusionCallbacksIS1M_NS1P_17LinearCombinationISJ_fSJ_fLNS_15FloatRoundStyleE2EEESI_S1O_JEEENS4_5SM1004TMEM4LOAD26SM100_TMEM_LOAD_16dp32b32xES1G_NS16_INS17_ILi2ELi4ELi3EEES1A_NSX_INS5_IJSC_SF_EEENS5_IJSF_SB_EEEEEEENS4_39AutoVectorizingCopyWithAssumedAlignmentILi128EEENS4_14SM90_TMA_STOREES23_S25_S25_EEEvvEEEEvNT_6ParamsE)
        /*0de4*/ 	.short	0x0380
        /*0de6*/ 	.short	0x0800


	//----- nvinfo : EIATTR_SW_WAR
	.align		4
.L_56:
        /*0de8*/ 	.byte	0x04, 0x36
        /*0dea*/ 	.short	(.L_58 - .L_57)
.L_57:
        /*0dec*/ 	.word	0x00000008
.L_58:


//--------------------- .nv.callgraph             --------------------------
	.section	.nv.callgraph,"",@"SHT_CUDA_CALLGRAPH"
	.align	4
	.sectionentsize	8
	.align		4
        /*0000*/ 	.word	0x00000000
	.align		4
        /*0004*/ 	.word	0xffffffff
	.align		4
        /*0008*/ 	.word	index@(_ZN7cutlass13device_kernelINS_4gemm6kernel13GemmUniversalIN4cute5tupleIJiiiiEEENS1_10collective13CollectiveMmaINS1_35MainloopSm100TmaUmmaWarpSpecializedILi20ELi2ELi4ENS5_IJNS4_1CILi1EEENSA_ILi8EEESB_EEEEENS5_IJNSA_ILi64EEENSA_ILi256EEENSA_ILi32EEEEEENS_12float_e4m3_tENS5_IJlSB_lEEESJ_SK_NS4_8TiledMMAINS4_8MMA_AtomIJNS4_10MMA_TraitsINS4_19SM100_MMA_F8F6F4_SSEJSJ_SJ_fSF_SG_NS4_17integral_constantINS4_4UMMA5MajorELSR_0EEESS_NSP_INSQ_7ScaleInELST_0EEESU_EEEEEENS4_6LayoutINS5_IJSB_SB_SB_EEENS5_IJNSA_ILi0EEESZ_SZ_EEEEENS5_IJNS4_10UnderscoreES12_S12_EEEEENS4_23SM90_TMA_LOAD_MULTICASTENS4_14ComposedLayoutINS4_7SwizzleILi1ELi4ELi3EEENS4_18smem_ptr_flag_bitsILi8EEENSX_INS5_IJSC_SH_EEENS5_IJSH_SB_EEEEEEEvNS4_8identityENS4_13SM90_TMA_LOADES1E_vS1F_EENS_8epilogue10collective18CollectiveEpilogueINS1I_23Sm100TmaWarpSpecializedILi4ELi2ELi32ELb0ELb0EEEJSI_NS5_IJNSX_ISF_SB_EES1N_EEESJ_SK_SJ_SK_NS1I_6fusion15FusionCallbacksIS1M_NS1P_17LinearCombinationISJ_fSJ_fLNS_15FloatRoundStyleE2EEESI_S1O_JEEENS4_5SM1004TMEM4LOAD26SM100_TMEM_LOAD_16dp32b32xES1G_NS16_INS17_ILi2ELi4ELi3EEES1A_NSX_INS5_IJSC_SF_EEENS5_IJSF_SB_EEEEEEENS4_39AutoVectorizingCopyWithAssumedAlignmentILi128EEENS4_14SM90_TMA_STOREES23_S25_S25_EEEvvEEEEvNT_6ParamsE)
	.align		4
        /*000c*/ 	.word	index@(__assertfail)
	.align		4
        /*0010*/ 	.word	0x00000000
	.align		4
        /*0014*/ 	.word	0xfffffffe
	.align		4
        /*0018*/ 	.word	0x00000000
	.align		4
        /*001c*/ 	.word	0xfffffffd
	.align		4
        /*0020*/ 	.word	0x00000000
	.align		4
        /*0024*/ 	.word	0xfffffffc


//--------------------- .nv.constant4             --------------------------
	.section	.nv.constant4,"a",@progbits
	.align	8
	.align		8
.nv.constant4:
        /*0000*/ 	.dword	__assertfail
	.align		8
        /*0008*/ 	.dword	__unnamed_1
	.align		8
        /*0010*/ 	.dword	__unnamed_2
	.align		8
        /*0018*/ 	.dword	__unnamed_3
	.align		8
        /*0020*/ 	.dword	_ZN40_INTERNAL_212b2a51_4_k_cu_4d4786cd_309544cuda3std3__45__cpo5beginE
	.align		8
        /*0028*/ 	.dword	_ZN40_INTERNAL_212b2a51_4_k_cu_4d4786cd_309544cuda3std3__45__cpo3endE
	.align		8
        /*0030*/ 	.dword	_ZN40_INTERNAL_212b2a51_4_k_cu_4d4786cd_309544cuda3std3__45__cpo6cbeginE
	.align		8
        /*0038*/ 	.dword	_ZN40_INTERNAL_212b2a51_4_k_cu_4d4786cd_309544cuda3std3__45__cpo4cendE
	.align		8
        /*0040*/ 	.dword	_ZN40_INTERNAL_212b2a51_4_k_cu_4d4786cd_309544cuda3std3__442_GLOBAL__N__212b2a51_4_k_cu_4d4786cd_309546ignoreE
	.align		8
        /*0048*/ 	.dword	_ZN40_INTERNAL_212b2a51_4_k_cu_4d4786cd_309544cuda3std3__419piecewise_constructE
	.align		8
        /*0050*/ 	.dword	_ZN40_INTERNAL_212b2a51_4_k_cu_4d4786cd_309544cuda3std3__48in_placeE
	.align		8
        /*0058*/ 	.dword	_ZN40_INTERNAL_212b2a51_4_k_cu_4d4786cd_309544cuda3std6ranges3__45__cpo4swapE
	.align		8
        /*0060*/ 	.dword	_ZN40_INTERNAL_212b2a51_4_k_cu_4d4786cd_309544cuda3std6ranges3__45__cpo9iter_moveE
	.align		8
        /*0068*/ 	.dword	_ZN40_INTERNAL_212b2a51_4_k_cu_4d4786cd_309544cute7productE
	.align		8
        /*0070*/ 	.dword	_ZN40_INTERNAL_212b2a51_4_k_cu_4d4786cd_309544cute1_E
	.align		8
        /*0078*/ 	.dword	$str$25
	.align		8
        /*0080*/ 	.dword	$str$26
	.align		8
        /*0088*/ 	.dword	$str$27
	.align		8
        /*0090*/ 	.dword	$str$28


//--------------------- .text._ZN7cutlass13device_kernelINS_4gemm6kernel13GemmUniversalIN4cute5tupleIJiiiiEEENS1_10collective13CollectiveMmaINS1_35MainloopSm100TmaUmmaWarpSpecializedILi20ELi2ELi4ENS5_IJNS4_1CILi1EEENSA_ILi8EEESB_EEEEENS5_IJNSA_ILi64EEENSA_ILi256EEENSA_ILi32EEEEEENS_12float_e4m3_tENS5_IJlSB_lEEESJ_SK_NS4_8TiledMMAINS4_8MMA_AtomIJNS4_10MMA_TraitsINS4_19SM100_MMA_F8F6F4_SSEJSJ_SJ_fSF_SG_NS4_17integral_constantINS4_4UMMA5MajorELSR_0EEESS_NSP_INSQ_7ScaleInELST_0EEESU_EEEEEENS4_6LayoutINS5_IJSB_SB_SB_EEENS5_IJNSA_ILi0EEESZ_SZ_EEEEENS5_IJNS4_10UnderscoreES12_S12_EEEEENS4_23SM90_TMA_LOAD_MULTICASTENS4_14ComposedLayoutINS4_7SwizzleILi1ELi4ELi3EEENS4_18smem_ptr_flag_bitsILi8EEENSX_INS5_IJSC_SH_EEENS5_IJSH_SB_EEEEEEEvNS4_8identityENS4_13SM90_TMA_LOADES1E_vS1F_EENS_8epilogue10collective18CollectiveEpilogueINS1I_23Sm100TmaWarpSpecializedILi4ELi2ELi32ELb0ELb0EEEJSI_NS5_IJNSX_ISF_SB_EES1N_EEESJ_SK_SJ_SK_NS1I_6fusion15FusionCallbacksIS1M_NS1P_17LinearCombinationISJ_fSJ_fLNS_15FloatRoundStyleE2EEESI_S1O_JEEENS4_5SM1004TMEM4LOAD26SM100_TMEM_LOAD_16dp32b32xES1G_NS16_INS17_ILi2ELi4ELi3EEES1A_NSX_INS5_IJSC_SF_EEENS5_IJSF_SB_EEEEEEENS4_39AutoVectorizingCopyWithAssumedAlignmentILi128EEENS4_14SM90_TMA_STOREES23_S25_S25_EEEvvEEEEvNT_6ParamsE --------------------------
	.section	.text._ZN7cutlass13device_kernelINS_4gemm6kernel13GemmUniversalIN4cute5tupleIJiiiiEEENS1_10collective13CollectiveMmaINS1_35MainloopSm100TmaUmmaWarpSpecializedILi20ELi2ELi4ENS5_IJNS4_1CILi1EEENSA_ILi8EEESB_EEEEENS5_IJNSA_ILi64EEENSA_ILi256EEENSA_ILi32EEEEEENS_12float_e4m3_tENS5_IJlSB_lEEESJ_SK_NS4_8TiledMMAINS4_8MMA_AtomIJNS4_10MMA_TraitsINS4_19SM100_MMA_F8F6F4_SSEJSJ_SJ_fSF_SG_NS4_17integral_constantINS4_4UMMA5MajorELSR_0EEESS_NSP_INSQ_7ScaleInELST_0EEESU_EEEEEENS4_6LayoutINS5_IJSB_SB_SB_EEENS5_IJNSA_ILi0EEESZ_SZ_EEEEENS5_IJNS4_10UnderscoreES12_S12_EEEEENS4_23SM90_TMA_LOAD_MULTICASTENS4_14ComposedLayoutINS4_7SwizzleILi1ELi4ELi3EEENS4_18smem_ptr_flag_bitsILi8EEENSX_INS5_IJSC_SH_EEENS5_IJSH_SB_EEEEEEEvNS4_8identityENS4_13SM90_TMA_LOADES1E_vS1F_EENS_8epilogue10collective18CollectiveEpilogueINS1I_23Sm100TmaWarpSpecializedILi4ELi2ELi32ELb0ELb0EEEJSI_NS5_IJNSX_ISF_SB_EES1N_EEESJ_SK_SJ_SK_NS1I_6fusion15FusionCallbacksIS1M_NS1P_17LinearCombinationISJ_fSJ_fLNS_15FloatRoundStyleE2EEESI_S1O_JEEENS4_5SM1004TMEM4LOAD26SM100_TMEM_LOAD_16dp32b32xES1G_NS16_INS17_ILi2ELi4ELi3EEES1A_NSX_INS5_IJSC_SF_EEENS5_IJSF_SB_EEEEEEENS4_39AutoVectorizingCopyWithAssumedAlignmentILi128EEENS4_14SM90_TMA_STOREES23_S25_S25_EEEvvEEEEvNT_6ParamsE,"ax",@progbits
	.align	128
.text._ZN7cutlass13device_kernelINS_4gemm6kernel13GemmUniversalIN4cute5tupleIJiiiiEEENS1_10collective13CollectiveMmaINS1_35MainloopSm100TmaUmmaWarpSpecializedILi20ELi2ELi4ENS5_IJNS4_1CILi1EEENSA_ILi8EEESB_EEEEENS5_IJNSA_ILi64EEENSA_ILi256EEENSA_ILi32EEEEEENS_12float_e4m3_tENS5_IJlSB_lEEESJ_SK_NS4_8TiledMMAINS4_8MMA_AtomIJNS4_10MMA_TraitsINS4_19SM100_MMA_F8F6F4_SSEJSJ_SJ_fSF_SG_NS4_17integral_constantINS4_4UMMA5MajorELSR_0EEESS_NSP_INSQ_7ScaleInELST_0EEESU_EEEEEENS4_6LayoutINS5_IJSB_SB_SB_EEENS5_IJNSA_ILi0EEESZ_SZ_EEEEENS5_IJNS4_10UnderscoreES12_S12_EEEEENS4_23SM90_TMA_LOAD_MULTICASTENS4_14ComposedLayoutINS4_7SwizzleILi1ELi4ELi3EEENS4_18smem_ptr_flag_bitsILi8EEENSX_INS5_IJSC_SH_EEENS5_IJSH_SB_EEEEEEEvNS4_8identityENS4_13SM90_TMA_LOADES1E_vS1F_EENS_8epilogue10collective18CollectiveEpilogueINS1I_23Sm100TmaWarpSpecializedILi4ELi2ELi32ELb0ELb0EEEJSI_NS5_IJNSX_ISF_SB_EES1N_EEESJ_SK_SJ_SK_NS1I_6fusion15FusionCallbacksIS1M_NS1P_17LinearCombinationISJ_fSJ_fLNS_15FloatRoundStyleE2EEESI_S1O_JEEENS4_5SM1004TMEM4LOAD26SM100_TMEM_LOAD_16dp32b32xES1G_NS16_INS17_ILi2ELi4ELi3EEES1A_NSX_INS5_IJSC_SF_EEENS5_IJSF_SB_EEEEEEENS4_39AutoVectorizingCopyWithAssumedAlignmentILi128EEENS4_14SM90_TMA_STOREES23_S25_S25_EEEvvEEEEvNT_6ParamsE:
        .type           _ZN7cutlass13device_kernelINS_4gemm6kernel13GemmUniversalIN4cute5tupleIJiiiiEEENS1_10collective13CollectiveMmaINS1_35MainloopSm100TmaUmmaWarpSpecializedILi20ELi2ELi4ENS5_IJNS4_1CILi1EEENSA_ILi8EEESB_EEEEENS5_IJNSA_ILi64EEENSA_ILi256EEENSA_ILi32EEEEEENS_12float_e4m3_tENS5_IJlSB_lEEESJ_SK_NS4_8TiledMMAINS4_8MMA_AtomIJNS4_10MMA_TraitsINS4_19SM100_MMA_F8F6F4_SSEJSJ_SJ_fSF_SG_NS4_17integral_constantINS4_4UMMA5MajorELSR_0EEESS_NSP_INSQ_7ScaleInELST_0EEESU_EEEEEENS4_6LayoutINS5_IJSB_SB_SB_EEENS5_IJNSA_ILi0EEESZ_SZ_EEEEENS5_IJNS4_10UnderscoreES12_S12_EEEEENS4_23SM90_TMA_LOAD_MULTICASTENS4_14ComposedLayoutINS4_7SwizzleILi1ELi4ELi3EEENS4_18smem_ptr_flag_bitsILi8EEENSX_INS5_IJSC_SH_EEENS5_IJSH_SB_EEEEEEEvNS4_8identityENS4_13SM90_TMA_LOADES1E_vS1F_EENS_8epilogue10collective18CollectiveEpilogueINS1I_23Sm100TmaWarpSpecializedILi4ELi2ELi32ELb0ELb0EEEJSI_NS5_IJNSX_ISF_SB_EES1N_EEESJ_SK_SJ_SK_NS1I_6fusion15FusionCallbacksIS1M_NS1P_17LinearCombinationISJ_fSJ_fLNS_15FloatRoundStyleE2EEESI_S1O_JEEENS4_5SM1004TMEM4LOAD26SM100_TMEM_LOAD_16dp32b32xES1G_NS16_INS17_ILi2ELi4ELi3EEES1A_NSX_INS5_IJSC_SF_EEENS5_IJSF_SB_EEEEEEENS4_39AutoVectorizingCopyWithAssumedAlignmentILi128EEENS4_14SM90_TMA_STOREES23_S25_S25_EEEvvEEEEvNT_6ParamsE,@function
        .size           _ZN7cutlass13device_kernelINS_4gemm6kernel13GemmUniversalIN4cute5tupleIJiiiiEEENS1_10collective13CollectiveMmaINS1_35MainloopSm100TmaUmmaWarpSpecializedILi20ELi2ELi4ENS5_IJNS4_1CILi1EEENSA_ILi8EEESB_EEEEENS5_IJNSA_ILi64EEENSA_ILi256EEENSA_ILi32EEEEEENS_12float_e4m3_tENS5_IJlSB_lEEESJ_SK_NS4_8TiledMMAINS4_8MMA_AtomIJNS4_10MMA_TraitsINS4_19SM100_MMA_F8F6F4_SSEJSJ_SJ_fSF_SG_NS4_17integral_constantINS4_4UMMA5MajorELSR_0EEESS_NSP_INSQ_7ScaleInELST_0EEESU_EEEEEENS4_6LayoutINS5_IJSB_SB_SB_EEENS5_IJNSA_ILi0EEESZ_SZ_EEEEENS5_IJNS4_10UnderscoreES12_S12_EEEEENS4_23SM90_TMA_LOAD_MULTICASTENS4_14ComposedLayoutINS4_7SwizzleILi1ELi4ELi3EEENS4_18smem_ptr_flag_bitsILi8EEENSX_INS5_IJSC_SH_EEENS5_IJSH_SB_EEEEEEEvNS4_8identityENS4_13SM90_TMA_LOADES1E_vS1F_EENS_8epilogue10collective18CollectiveEpilogueINS1I_23Sm100TmaWarpSpecializedILi4ELi2ELi32ELb0ELb0EEEJSI_NS5_IJNSX_ISF_SB_EES1N_EEESJ_SK_SJ_SK_NS1I_6fusion15FusionCallbacksIS1M_NS1P_17LinearCombinationISJ_fSJ_fLNS_15FloatRoundStyleE2EEESI_S1O_JEEENS4_5SM1004TMEM4LOAD26SM100_TMEM_LOAD_16dp32b32xES1G_NS16_INS17_ILi2ELi4ELi3EEES1A_NSX_INS5_IJSC_SF_EEENS5_IJSF_SB_EEEEEEENS4_39AutoVectorizingCopyWithAssumedAlignmentILi128EEENS4_14SM90_TMA_STOREES23_S25_S25_EEEvvEEEEvNT_6ParamsE,(.L_x_226 - _ZN7cutlass13device_kernelINS_4gemm6kernel13GemmUniversalIN4cute5tupleIJiiiiEEENS1_10collective13CollectiveMmaINS1_35MainloopSm100TmaUmmaWarpSpecializedILi20ELi2ELi4ENS5_IJNS4_1CILi1EEENSA_ILi8EEESB_EEEEENS5_IJNSA_ILi64EEENSA_ILi256EEENSA_ILi32EEEEEENS_12float_e4m3_tENS5_IJlSB_lEEESJ_SK_NS4_8TiledMMAINS4_8MMA_AtomIJNS4_10MMA_TraitsINS4_19SM100_MMA_F8F6F4_SSEJSJ_SJ_fSF_SG_NS4_17integral_constantINS4_4UMMA5MajorELSR_0EEESS_NSP_INSQ_7ScaleInELST_0EEESU_EEEEEENS4_6LayoutINS5_IJSB_SB_SB_EEENS5_IJNSA_ILi0EEESZ_SZ_EEEEENS5_IJNS4_10UnderscoreES12_S12_EEEEENS4_23SM90_TMA_LOAD_MULTICASTENS4_14ComposedLayoutINS4_7SwizzleILi1ELi4ELi3EEENS4_18smem_ptr_flag_bitsILi8EEENSX_INS5_IJSC_SH_EEENS5_IJSH_SB_EEEEEEEvNS4_8identityENS4_13SM90_TMA_LOADES1E_vS1F_EENS_8epilogue10collective18CollectiveEpilogueINS1I_23Sm100TmaWarpSpecializedILi4ELi2ELi32ELb0ELb0EEEJSI_NS5_IJNSX_ISF_SB_EES1N_EEESJ_SK_SJ_SK_NS1I_6fusion15FusionCallbacksIS1M_NS1P_17LinearCombinationISJ_fSJ_fLNS_15FloatRoundStyleE2EEESI_S1O_JEEENS4_5SM1004TMEM4LOAD26SM100_TMEM_LOAD_16dp32b32xES1G_NS16_INS17_ILi2ELi4ELi3EEES1A_NSX_INS5_IJSC_SF_EEENS5_IJSF_SB_EEEEEEENS4_39AutoVectorizingCopyWithAssumedAlignmentILi128EEENS4_14SM90_TMA_STOREES23_S25_S25_EEEvvEEEEvNT_6ParamsE)
        .other          _ZN7cutlass13device_kernelINS_4gemm6kernel13GemmUniversalIN4cute5tupleIJiiiiEEENS1_10collective13CollectiveMmaINS1_35MainloopSm100TmaUmmaWarpSpecializedILi20ELi2ELi4ENS5_IJNS4_1CILi1EEENSA_ILi8EEESB_EEEEENS5_IJNSA_ILi64EEENSA_ILi256EEENSA_ILi32EEEEEENS_12float_e4m3_tENS5_IJlSB_lEEESJ_SK_NS4_8TiledMMAINS4_8MMA_AtomIJNS4_10MMA_TraitsINS4_19SM100_MMA_F8F6F4_SSEJSJ_SJ_fSF_SG_NS4_17integral_constantINS4_4UMMA5MajorELSR_0EEESS_NSP_INSQ_7ScaleInELST_0EEESU_EEEEEENS4_6LayoutINS5_IJSB_SB_SB_EEENS5_IJNSA_ILi0EEESZ_SZ_EEEEENS5_IJNS4_10UnderscoreES12_S12_EEEEENS4_23SM90_TMA_LOAD_MULTICASTENS4_14ComposedLayoutINS4_7SwizzleILi1ELi4ELi3EEENS4_18smem_ptr_flag_bitsILi8EEENSX_INS5_IJSC_SH_EEENS5_IJSH_SB_EEEEEEEvNS4_8identityENS4_13SM90_TMA_LOADES1E_vS1F_EENS_8epilogue10collective18CollectiveEpilogueINS1I_23Sm100TmaWarpSpecializedILi4ELi2ELi32ELb0ELb0EEEJSI_NS5_IJNSX_ISF_SB_EES1N_EEESJ_SK_SJ_SK_NS1I_6fusion15FusionCallbacksIS1M_NS1P_17LinearCombinationISJ_fSJ_fLNS_15FloatRoundStyleE2EEESI_S1O_JEEENS4_5SM1004TMEM4LOAD26SM100_TMEM_LOAD_16dp32b32xES1G_NS16_INS17_ILi2ELi4ELi3EEES1A_NSX_INS5_IJSC_SF_EEENS5_IJSF_SB_EEEEEEENS4_39AutoVectorizingCopyWithAssumedAlignmentILi128EEENS4_14SM90_TMA_STOREES23_S25_S25_EEEvvEEEEvNT_6ParamsE,@"STO_CUDA_ENTRY STV_DEFAULT"
_ZN7cutlass13device_kernelINS_4gemm6kernel13GemmUniversalIN4cute5tupleIJiiiiEEENS1_10collective13CollectiveMmaINS1_35MainloopSm100TmaUmmaWarpSpecializedILi20ELi2ELi4ENS5_IJNS4_1CILi1EEENSA_ILi8EEESB_EEEEENS5_IJNSA_ILi64EEENSA_ILi256EEENSA_ILi32EEEEEENS_12float_e4m3_tENS5_IJlSB_lEEESJ_SK_NS4_8TiledMMAINS4_8MMA_AtomIJNS4_10MMA_TraitsINS4_19SM100_MMA_F8F6F4_SSEJSJ_SJ_fSF_SG_NS4_17integral_constantINS4_4UMMA5MajorELSR_0EEESS_NSP_INSQ_7ScaleInELST_0EEESU_EEEEEENS4_6LayoutINS5_IJSB_SB_SB_EEENS5_IJNSA_ILi0EEESZ_SZ_EEEEENS5_IJNS4_10UnderscoreES12_S12_EEEEENS4_23SM90_TMA_LOAD_MULTICASTENS4_14ComposedLayoutINS4_7SwizzleILi1ELi4ELi3EEENS4_18smem_ptr_flag_bitsILi8EEENSX_INS5_IJSC_SH_EEENS5_IJSH_SB_EEEEEEEvNS4_8identityENS4_13SM90_TMA_LOADES1E_vS1F_EENS_8epilogue10collective18CollectiveEpilogueINS1I_23Sm100TmaWarpSpecializedILi4ELi2ELi32ELb0ELb0EEEJSI_NS5_IJNSX_ISF_SB_EES1N_EEESJ_SK_SJ_SK_NS1I_6fusion15FusionCallbacksIS1M_NS1P_17LinearCombinationISJ_fSJ_fLNS_15FloatRoundStyleE2EEESI_S1O_JEEENS4_5SM1004TMEM4LOAD26SM100_TMEM_LOAD_16dp32b32xES1G_NS16_INS17_ILi2ELi4ELi3EEES1A_NSX_INS5_IJSC_SF_EEENS5_IJSF_SB_EEEEEEENS4_39AutoVectorizingCopyWithAssumedAlignmentILi128EEENS4_14SM90_TMA_STOREES23_S25_S25_EEEvvEEEEvNT_6ParamsE:
[----:B------:R-:W1:Y:S01]  /*0000*/  LDC R1, c[0x0][0x37c] ;  /* 0x0000df00ff017b82 */ /* 0x000e620000000800 */
[----:B------:R-:W2:Y:S01]  /*0010*/  S2R R95, SR_TID.X ;  /* 0x00000000005f7919 */ /* 0x000ea20000002100 */
[----:B------:R-:W3:Y:S01]  /*0020*/  LDCU.64 UR8, c[0x0][0x890] ;  /* 0x00011200ff0877ac */ /* 0x000ee20008000a00 */
[----:B------:R-:W-:Y:S02]  /*0030*/  PRMT R85, RZ, 0x7610, R85 ;  /* 0x00007610ff557816 */ /* 0x000fe40000000055 */
[----:B------:R-:W-:Y:S01]  /*0040*/  ELECT P3, URZ, PT ;  /* 0x0000000000ff782f */ /* 0x000fe20003860000 */
[----:B---3--:R-:W-:-:S04]  /*0050*/  UISETP.NE.U32.AND UP0, UPT, UR8, URZ, UPT ;  /* 0x000000ff0800728c */ /* 0x008fc8000bf05070 */
[----:B------:R-:W-:Y:S01]  /*0060*/  UISETP.NE.AND.EX UP0, UPT, UR9, URZ, UPT, UP0 ;  /* 0x000000ff0900728c */ /* 0x000fe2000bf05300 */
[----:B--2---:R-:W-:-:S05]  /*0070*/  SHF.R.U32.HI R86, RZ, 0x5, R95 ;  /* 0x00000005ff567819 */ /* 0x004fca000001165f */
[----:B------:R-:W2:Y:S02]  /*0080*/  SHFL.IDX PT, R0, R86, RZ, 0x1f ;  /* 0x00001fff56007589 */ /* 0x000ea400000e0000 */
[----:B--2---:R-:W-:Y:S01]  /*0090*/  R2UR UR17, R0 ;  /* 0x00000000001172ca */ /* 0x004fe200000e0000 */
[----:B-1----:R-:W-:-:S14]  /*00a0*/  BRA.U UP0, `(.L_x_0) ;  /* 0x0000000100307547 */ /* 0x002fdc000b800000 */
[----:B------:R-:W1:Y:S02]  /*00b0*/  LDCU.64 UR4, c[0x0][0x888] ;  /* 0x00011100ff0477ac */ /* 0x000e640008000a00 */
[----:B-1----:R-:W-:-:S04]  /*00c0*/  UISETP.NE.U32.AND UP0, UPT, UR4, URZ, UPT ;  /* 0x000000ff0400728c */ /* 0x002fc8000bf05070 */
[----:B------:R-:W-:-:S09]  /*00d0*/  UISETP.NE.AND.EX UP0, UPT, UR5, URZ, UPT, UP0 ;  /* 0x000000ff0500728c */ /* 0x000fd2000bf05300 */
[----:B------:R-:W-:Y:S05]  /*00e0*/  BRA.U !UP0, `(.L_x_1) ;  /* 0x0000000108147547 */ /* 0x000fea000b800000 */
[----:B------:R-:W1:Y:S01]  /*00f0*/  LDC.64 R2, c[0x0][0x888] ;  /* 0x00022200ff027b82 */ /* 0x000e620000000a00 */
[----:B------:R-:W1:Y:S02]  /*0100*/  LDCU.64 UR4, c[0x0][0x358] ;  /* 0x00006b00ff0477ac */ /* 0x000e640008000a00 */
[----:B-1----:R1:W5:Y:S01]  /*0110*/  LDG.E R41, desc[UR4][R2.64] ;  /* 0x0000000402297981 */ /* 0x002362000c1e1900 */
[----:B------:R-:W-:Y:S01]  /*0120*/  HFMA2 R85, -RZ, RZ, 0, 5.9604644775390625e-08 ;  /* 0x00000001ff557431 */ /* 0x000fe200000001ff */
[----:B------:R-:W-:Y:S05]  /*0130*/  BRA `(.L_x_0) ;  /* 0x00000000000c7947 */ /* 0x000fea0003800000 */
.L_x_1:
[----:B------:R-:W1:Y:S01]  /*0140*/  LDCU UR4, c[0x0][0x880] ;  /* 0x00011000ff0477ac */ /* 0x000e620008000800 */
[----:B------:R-:W-:Y:S01]  /*0150*/  HFMA2 R85, -RZ, RZ, 0, 5.9604644775390625e-08 ;  /* 0x00000001ff557431 */ /* 0x000fe200000001ff */
[----:B-1----:R-:W-:-:S07]  /*0160*/  MOV R41, UR4 ;  /* 0x0000000400297c02 */ /* 0x002fce0008000f00 */
.L_x_0:
[----:B------:R-:W2:Y:S02]  /*0170*/  LDCU.64 UR4, c[0x0][0x8b0] ;  /* 0x00011600ff0477ac */ /* 0x000ea40008000a00 */
[----:B--2---:R-:W-:-:S04]  /*0180*/  UISETP.NE.U32.AND UP0, UPT, UR4, URZ, UPT ;  /* 0x000000ff0400728c */ /* 0x004fc8000bf05070 */
[----:B------:R-:W-:-:S09]  /*0190*/  UISETP.NE.AND.EX UP0, UPT, UR5, URZ, UPT, UP0 ;  /* 0x000000ff0500728c */ /* 0x000fd2000bf05300 */
[----:B------:R-:W-:Y:S05]  /*01a0*/  BRA.U UP0, `(.L_x_2) ;  /* 0x0000000100287547 */ /* 0x000fea000b800000 */
[----:B------:R-:W2:Y:S02]  /*01b0*/  LDCU.64 UR4, c[0x0][0x8a8] ;  /* 0x00011500ff0477ac */ /* 0x000ea40008000a00 */
[----:B--2---:R-:W-:-:S04]  /*01c0*/  UISETP.NE.U32.AND UP0, UPT, UR4, URZ, UPT ;  /* 0x000000ff0400728c */ /* 0x004fc8000bf05070 */
[----:B------:R-:W-:-:S09]  /*01d0*/  UISETP.NE.AND.EX UP0, UPT, UR5, URZ, UPT, UP0 ;  /* 0x000000ff0500728c */ /* 0x000fd2000bf05300 */
[----:B------:R-:W-:Y:S05]  /*01e0*/  BRA.U !UP0, `(.L_x_3) ;  /* 0x0000000108107547 */ /* 0x000fea000b800000 */
[----:B------:R-:W2:Y:S01]  /*01f0*/  LDC.64 R38, c[0x0][0x8a8] ;  /* 0x00022a00ff267b82 */ /* 0x000ea20000000a00 */
[----:B------:R-:W2:Y:S02]  /*0200*/  LDCU.64 UR4, c[0x0][0x358] ;  /* 0x00006b00ff0477ac */ /* 0x000ea40008000a00 */
[----:B--2---:R2:W5:Y:S01]  /*0210*/  LDG.E R38, desc[UR4][R38.64] ;  /* 0x0000000426267981 */ /* 0x004562000c1e1900 */
[----:B------:R-:W-:Y:S05]  /*0220*/  BRA `(.L_x_2) ;  /* 0x0000000000087947 */ /* 0x000fea0003800000 */
.L_x_3:
[----:B------:R-:W2:Y:S02]  /*0230*/  LDCU UR4, c[0x0][0x8a0] ;  /* 0x00011400ff0477ac */ /* 0x000ea40008000800 */
[----:B--2---:R-:W-:Y:S02]  /*0240*/  MOV R38, UR4 ;  /* 0x0000000400267c02 */ /* 0x004fe40008000f00 */
.L_x_2:
[----:B------:R-:W-:Y:S01]  /*0250*/  IMAD.U32 R0, RZ, RZ, UR17 ;  /* 0x00000011ff007e24 */ /* 0x000fe2000f8e00ff */
[----:B------:R-:W-:Y:S04]  /*0260*/  BSSY.RECONVERGENT B0, `(.L_x_4) ;  /* 0x000000c000007945 */ /* 0x000fe80003800200 */
[C---:B------:R-:W-:Y:S02]  /*0270*/  ISETP.NE.OR P1, PT, R0.reuse, 0x1, !P3 ;  /* 0x000000010000780c */ /* 0x040fe40005f25670 */
[----:B------:R-:W-:-:S11]  /*0280*/  ISETP.NE.OR P0, PT, R0, 0x3, !P3 ;  /* 0x000000030000780c */ /* 0x000fd60005f05670 */
[----:B------:R-:W-:Y:S05]  /*0290*/  @P1 BRA `(.L_x_5) ;  /* 0x0000000000201947 */ /* 0x000fea0003800000 */
[----:B------:R-:W3:Y:S02]  /*02a0*/  LDCU.64 UR4, c[0x0][0x348] ;  /* 0x00006900ff0477ac */ /* 0x000ee40008000a00 */
[----:B---3--:R-:W-:Y:S02]  /*02b0*/  UIADD3 UR6, UP1, UPT, UR4, 0x80, URZ ;  /* 0x0000008004067890 */ /* 0x008fe4000ff3e0ff */
[----:B------:R-:W-:Y:S02]  /*02c0*/  UIADD3 UR4, UP0, UPT, UR4, 0x180, URZ ;  /* 0x0000018004047890 */ /* 0x000fe4000ff1e0ff */
[----:B------:R-:W-:Y:S02]  /*02d0*/  UIADD3.X UR7, UPT, UPT, URZ, UR5, URZ, UP1, !UPT ;  /* 0x00000005ff077290 */ /* 0x000fe40008ffe4ff */
[----:B------:R-:W-:-:S07]  /*02e0*/  UIADD3.X UR5, UPT, UPT, URZ, UR5, URZ, UP0, !UPT ;  /* 0x00000005ff057290 */ /* 0x000fce00087fe4ff */
[----:B------:R3:W-:Y:S02]  /*02f0*/  UTMACCTL.PF [UR6] ;  /* 0x00000000060079b9 */ /* 0x0007e40008040000 */
[----:B------:R3:W-:Y:S02]  /*0300*/  UTMACCTL.PF [UR4] ;  /* 0x00000000040079b9 */ /* 0x0007e40008040000 */
[----:B---3--:R-:W-:Y:S01]  /*0310*/  NOP ;  /* 0x0000000000007918 */ /* 0x008fe20000000000 */
.L_x_5:
[----:B------:R-:W-:Y:S05]  /*0320*/  BSYNC.RECONVERGENT B0 ;  /* 0x0000000000007941 */ /* 0x000fea0003800200 */
.L_x_4:
[----:B------:R-:W-:Y:S04]  /*0330*/  BSSY.RECONVERGENT B0, `(.L_x_6) ;  /* 0x000000a000007945 */ /* 0x000fe80003800200 */
        /* <DEDUP_REMOVED lines=9> */
.L_x_7:
[----:B------:R-:W-:Y:S05]  /*03d0*/  BSYNC.RECONVERGENT B0 ;  /* 0x0000000000007941 */ /* 0x000fea0003800200 */
.L_x_6:
[----:B------:R-:W3:Y:S01]  /*03e0*/  LDCU.64 UR4, c[0x0][0x888] ;  /* 0x00011100ff0477ac */ /* 0x000ee20008000a00 */
[----:B------:R-:W-:Y:S02]  /*03f0*/  UISETP.EQ.U32.AND UP1, UPT, UR8, URZ, UPT ;  /* 0x000000ff0800728c */ /* 0x000fe4000bf22070 */
[----:B------:R-:W-:Y:S02]  /*0400*/  UPLOP3.LUT UP3, UPT, UPT, UPT, UPT, 0x80, 0x8 ;  /* 0x000000000008789c */ /* 0x000fe40003f6f070 */
[----:B---3--:R-:W-:-:S04]  /*0410*/  UISETP.NE.U32.AND UP0, UPT, UR4, URZ, UPT ;  /* 0x000000ff0400728c */ /* 0x008fc8000bf05070 */
[----:B------:R-:W-:-:S04]  /*0420*/  UISETP.NE.AND.EX UP0, UPT, UR5, URZ, UPT, UP0 ;  /* 0x000000ff0500728c */ /* 0x000fc8000bf05300 */
[----:B------:R-:W-:-:S04]  /*0430*/  UISETP.EQ.OR.EX UP2, UPT, UR9, URZ, !UP0, UP1 ;  /* 0x000000ff0900728c */ /* 0x000fc8000c742710 */
[----:B------:R-:W-:-:S06]  /*0440*/  UP2UR UR4, UPR, URZ, 0x4 ;  /* 0x00000004ff047883 */ /* 0x000fcc0008000000 */
[----:B------:R-:W-:Y:S01]  /*0450*/  MOV R88, UR4 ;  /* 0x0000000400587c02 */ /* 0x000fe20008000f00 */
[----:B------:R-:W-:Y:S06]  /*0460*/  BRA.U !UP2, `(.L_x_8) ;  /* 0x000000010a207547 */ /* 0x000fec000b800000 */
[----:B------:R-:W-:Y:S01]  /*0470*/  UISETP.NE.U32.AND UP1, UPT, UR8, URZ, UPT ;  /* 0x000000ff0800728c */ /* 0x000fe2000bf25070 */
[----:B-----5:R-:W-:Y:S01]  /*0480*/  FSETP.NEU.AND P0, PT, R41, RZ, PT ;  /* 0x000000ff2900720b */ /* 0x020fe20003f0d000 */
[----:B------:R-:W-:Y:S02]  /*0490*/  USEL UR4, URZ, 0xffffffff, UP0 ;  /* 0xffffffffff047887 */ /* 0x000fe40008000000 */
[----:B------:R-:W-:-:S10]  /*04a0*/  UISETP.NE.AND.EX UP1, UPT, UR9, URZ, UPT, UP1 ;  /* 0x000000ff0900728c */ /* 0x000fd4000bf25310 */
[----:B------:R-:W-:Y:S01]  /*04b0*/  VOTEU.ANY UP0, P0 ;  /* 0x0000000000ff7886 */ /* 0x000fe20000000100 */
[----:B------:R-:W-:-:S04]  /*04c0*/  @!UP1 USEL UR4, URZ, 0xffffffff, UP0 ;  /* 0xffffffffff049887 */ /* 0x000fc80008000000 */
[----:B------:R-:W-:-:S04]  /*04d0*/  ULOP3.LUT UR4, UR4, 0x1, URZ, 0xc0, !UPT ;  /* 0x0000000104047892 */ /* 0x000fc8000f8ec0ff */
[----:B------:R-:W-:-:S11]  /*04e0*/  UISETP.NE.U32.AND UP3, UPT, UR4, 0x1, UPT ;  /* 0x000000010400788c */ /* 0x000fd6000bf65070 */
.L_x_8:
[----:B-1----:R-:W1:Y:S01]  /*04f0*/  SHFL.IDX PT, R2, R86, RZ, 0x1f ;  /* 0x00001fff56027589 */ /* 0x002e6200000e0000 */
[----:B------:R-:W-:-:S04]  /*0500*/  UISETP.NE.AND UP0, UPT, UR17, 0x2, UPT ;  /* 0x000000021100788c */ /* 0x000fc8000bf05270 */
[----:B------:R-:W-:Y:S01]  /*0510*/  USEL UR48, URZ, 0x1, UP0 ;  /* 0x00000001ff307887 */ /* 0x000fe20008000000 */
[----:B-1----:R-:W-:-:S13]  /*0520*/  ISETP.NE.AND P0, PT, R2, RZ, PT ;  /* 0x000000ff0200720c */ /* 0x002fda0003f05270 */
[----:B------:R-:W-:Y:S05]  /*0530*/  @P0 BRA `(.L_x_9) ;  /* 0x0000000000e40947 */ /* 0x000fea0003800000 */
[----:B------:R-:W-:Y:S01]  /*0540*/  ELECT P0, URZ, PT ;  /* 0x0000000000ff782f */ /* 0x000fe20003800000 */
[----:B------:R-:W-:-:S12]  /*0550*/  BSSY.RECONVERGENT B0, `(.L_x_9) ;  /* 0x0000037000007945 */ /* 0x000fd80003800200 */
[----:B------:R-:W-:Y:S05]  /*0560*/  @!P0 BRA `(.L_x_10) ;  /* 0x0000000000d48947 */ /* 0x000fea0003800000 */
[----:B------:R-:W1:Y:S01]  /*0570*/  S2UR UR4, SR_CgaCtaId ;  /* 0x00000000000479c3 */ /* 0x000e620000008800 */
[----:B------:R-:W-:Y:S01]  /*0580*/  UMOV UR5, 0x400 ;  /* 0x0000040000057882 */ /* 0x000fe20000000000 */
[----:B------:R-:W-:Y:S01]  /*0590*/  UMOV UR8, 0x1 ;  /* 0x0000000100087882 */ /* 0x000fe20000000000 */
[----:B------:R-:W-:Y:S01]  /*05a0*/  UMOV UR6, 0x8 ;  /* 0x0000000800067882 */ /* 0x000fe20000000000 */
[----:B------:R-:W-:-:S04]  /*05b0*/  UIADD3 UR8, UPT, UPT, -UR8, 0x100000, URZ ;  /* 0x0010000008087890 */ /* 0x000fc8000fffe1ff */
[----:B------:R-:W-:Y:S02]  /*05c0*/  USHF.L.U32 UR9, UR8, 0xb, URZ ;  /* 0x0000000b08097899 */ /* 0x000fe400080006ff */
[----:B------:R-:W-:Y:S02]  /*05d0*/  USHF.L.U32 UR8, UR8, 0x1, URZ ;  /* 0x0000000108087899 */ /* 0x000fe400080006ff */
[----:B------:R-:W-:-:S04]  /*05e0*/  UIADD3 UR6, UPT, UPT, -UR6, 0x100000, URZ ;  /* 0x0010000006067890 */ /* 0x000fc8000fffe1ff */
[----:B------:R-:W-:Y:S02]  /*05f0*/  USHF.L.U32 UR7, UR6, 0xb, URZ ;  /* 0x0000000b06077899 */ /* 0x000fe400080006ff */
[----:B------:R-:W-:Y:S02]  /*0600*/  USHF.L.U32 UR6, UR6, 0x1, URZ ;  /* 0x0000000106067899 */ /* 0x000fe400080006ff */
[----:B-1----:R-:W-:Y:S01]  /*0610*/  ULEA UR4, UR4, UR5, 0x18 ;  /* 0x0000000504047291 */ /* 0x002fe2000f8ec0ff */
[----:B------:R-:W1:Y:S11]  /*0620*/  FENCE.VIEW.ASYNC.S ;  /* 0x00000000000073c6 */ /* 0x000e760000000000 */
[----:B-1----:R1:W3:Y:S01]  /*0630*/  SYNCS.EXCH.64 URZ, [UR4], UR8 ;  /* 0x0000000804ff75b2 */ /* 0x0022e20008000100 */
[----:B------:R1:W4:Y:S01]  /*0640*/  SYNCS.EXCH.64 URZ, [UR4+0xa0], UR6 ;  /* 0x0000a00604ff75b2 */ /* 0x0003220008000100 */
[----:B------:R1:W1:Y:S01]  /*0650*/  SYNCS.EXCH.64 URZ, [UR4+0x8], UR8 ;  /* 0x0000080804ff75b2 */ /* 0x0002620008000100 */
        /* <DEDUP_REMOVED lines=37> */
[----:B---34-:R-:W-:Y:S01]  /*08b0*/  NOP ;  /* 0x0000000000007918 */ /* 0x018fe20000000000 */
.L_x_10:
[----:B-1----:R-:W-:Y:S05]  /*08c0*/  BSYNC.RECONVERGENT B0 ;  /* 0x0000000000007941 */ /* 0x002fea0003800200 */
.L_x_9:
[----:B------:R-:W1:Y:S01]  /*08d0*/  SHFL.IDX PT, R2, R86, RZ, 0x1f ;  /* 0x00001fff56027589 */ /* 0x000e6200000e0000 */
[----:B------:R-:W-:Y:S01]  /*08e0*/  NOP ;  /* 0x0000000000007918 */ /* 0x000fe20000000000 */
[----:B-1----:R-:W-:-:S13]  /*08f0*/  ISETP.NE.AND P0, PT, R2, 0x1, PT ;  /* 0x000000010200780c */ /* 0x002fda0003f05270 */
[----:B------:R-:W-:Y:S05]  /*0900*/  @P0 BRA `(.L_x_11) ;  /* 0x0000000000580947 */ /* 0x000fea0003800000 */
        /* <DEDUP_REMOVED lines=9> */
[----:B------:R-:W-:Y:S01]  /*09a0*/  USHF.L.U32 UR6, UR6, 0x1, URZ ;  /* 0x0000000106067899 */ /* 0x000fe200080006ff */
[----:B------:R-:W-:Y:S01]  /*09b0*/  ELECT P0, URZ, PT ;  /* 0x0000000000ff782f */ /* 0x000fe20003800000 */
[----:B-1----:R-:W-:Y:S01]  /*09c0*/  ULEA UR4, UR4, UR5, 0x18 ;  /* 0x0000000504047291 */ /* 0x002fe2000f8ec0ff */
[----:B------:R-:W1:Y:S11]  /*09d0*/  FENCE.VIEW.ASYNC.S ;  /* 0x00000000000073c6 */ /* 0x000e760000000000 */
[----:B-1----:R1:W3:Y:S01]  /*09e0*/  SYNCS.EXCH.64 URZ, [UR4+0x140], UR8 ;  /* 0x0001400804ff75b2 */ /* 0x0022e20008000100 */
[----:B------:R1:W4:Y:S01]  /*09f0*/  SYNCS.EXCH.64 URZ, [UR4+0x160], UR6 ;  /* 0x0001600604ff75b2 */ /* 0x0003220008000100 */
[----:B------:R1:W1:Y:S01]  /*0a00*/  SYNCS.EXCH.64 URZ, [UR4+0x148], UR8 ;  /* 0x0001480804ff75b2 */ /* 0x0002620008000100 */
[----:B------:R1:W1:Y:S01]  /*0a10*/  SYNCS.EXCH.64 URZ, [UR4+0x168], UR6 ;  /* 0x0001680604ff75b2 */ /* 0x0002620008000100 */
[----:B------:R1:W1:Y:S01]  /*0a20*/  SYNCS.EXCH.64 URZ, [UR4+0x150], UR8 ;  /* 0x0001500804ff75b2 */ /* 0x0002620008000100 */
[----:B------:R1:W1:Y:S01]  /*0a30*/  SYNCS.EXCH.64 URZ, [UR4+0x170], UR6 ;  /* 0x0001700604ff75b2 */ /* 0x0002620008000100 */
[----:B------:R1:W1:Y:S01]  /*0a40*/  SYNCS.EXCH.64 URZ, [UR4+0x158], UR8 ;  /* 0x0001580804ff75b2 */ /* 0x0002620008000100 */
[----:B------:R1:W1:Y:S01]  /*0a50*/  SYNCS.EXCH.64 URZ, [UR4+0x178], UR6 ;  /* 0x0001780604ff75b2 */ /* 0x0002620008000100 */
[----:B------:R-:W-:Y:S01]  /*0a60*/  NOP ;  /* 0x0000000000007918 */ /* 0x000fe20000000000 */
.L_x_11:
[----:B------:R-:W2:Y:S01]  /*0a70*/  SHFL.IDX PT, R2, R86, RZ, 0x1f ;  /* 0x00001fff56027589 */ /* 0x000ea200000e0000 */
[----:B------:R-:W-:Y:S01]  /*0a80*/  NOP ;  /* 0x0000000000007918 */ /* 0x000fe20000000000 */
[----:B--2---:R-:W-:-:S13]  /*0a90*/  ISETP.NE.AND P0, PT, R2, 0x3, PT ;  /* 0x000000030200780c */ /* 0x004fda0003f05270 */
[----:B------:R-:W-:Y:S05]  /*0aa0*/  @P0 BRA `(.L_x_12) ;  /* 0x0000000000300947 */ /* 0x000fea0003800000 */
[----:B-1----:R-:W1:Y:S01]  /*0ab0*/  S2UR UR4, SR_CgaCtaId ;  /* 0x00000000000479c3 */ /* 0x002e620000008800 */
[----:B------:R-:W-:Y:S01]  /*0ac0*/  UMOV UR6, 0x400 ;  /* 0x0000040000067882 */ /* 0x000fe20000000000 */
[----:B------:R-:W-:Y:S01]  /*0ad0*/  UMOV UR5, 0x20 ;  /* 0x0000002000057882 */ /* 0x000fe20000000000 */
[----:B------:R-:W-:Y:S01]  /*0ae0*/  ELECT P0, URZ, PT ;  /* 0x0000000000ff782f */ /* 0x000fe20003800000 */
[----:B-1----:R-:W-:Y:S02]  /*0af0*/  ULEA UR6, UR4, UR6, 0x18 ;  /* 0x0000000604067291 */ /* 0x002fe4000f8ec0ff */
[----:B------:R-:W-:-:S04]  /*0b00*/  UIADD3 UR4, UPT, UPT, -UR5, 0x100000, URZ ;  /* 0x0010000005047890 */ /* 0x000fc8000fffe1ff */
[----:B------:R-:W-:Y:S02]  /*0b10*/  USHF.L.U32 UR5, UR4, 0xb, URZ ;  /* 0x0000000b04057899 */ /* 0x000fe400080006ff */
[----:B------:R-:W-:Y:S01]  /*0b20*/  USHF.L.U32 UR4, UR4, 0x1, URZ ;  /* 0x0000000104047899 */ /* 0x000fe200080006ff */
[----:B------:R-:W1:Y:S11]  /*0b30*/  FENCE.VIEW.ASYNC.S ;  /* 0x00000000000073c6 */ /* 0x000e760000000000 */
[----:B-1----:R2:W1:Y:S01]  /*0b40*/  SYNCS.EXCH.64 URZ, [UR6+0x180], UR4 ;  /* 0x0001800406ff75b2 */ /* 0x0024620008000100 */
[----:B------:R2:W1:Y:S02]  /*0b50*/  SYNCS.EXCH.64 URZ, [UR6+0x188], UR4 ;  /* 0x0001880406ff75b2 */ /* 0x0004640008000100 */
[----:B--2---:R-:W-:Y:S01]  /*0b60*/  NOP ;  /* 0x0000000000007918 */ /* 0x004fe20000000000 */
.L_x_12:
[----:B------:R-:W2:Y:S01]  /*0b70*/  SHFL.IDX PT, R2, R86, RZ, 0x1f ;  /* 0x00001fff56027589 */ /* 0x000ea200000e0000 */
[----:B------:R-:W-:Y:S01]  /*0b80*/  NOP ;  /* 0x0000000000007918 */ /* 0x000fe20000000000 */
[----:B--2---:R-:W-:-:S13]  /*0b90*/  ISETP.NE.AND P0, PT, R2, 0x4, PT ;  /* 0x000000040200780c */ /* 0x004fda0003f05270 */
[----:B------:R-:W-:Y:S05]  /*0ba0*/  @P0 BRA `(.L_x_13) ;  /* 0x00000000004c0947 */ /* 0x000fea0003800000 */
[----:B-1----:R-:W1:Y:S01]  /*0bb0*/  S2UR UR6, SR_CgaCtaId ;  /* 0x00000000000679c3 */ /* 0x002e620000008800 */
[----:B------:R-:W-:Y:S01]  /*0bc0*/  UMOV UR4, 0x720 ;  /* 0x0000072000047882 */ /* 0x000fe20000000000 */
[----:B------:R-:W-:Y:S01]  /*0bd0*/  UMOV UR5, 0x400 ;  /* 0x0000040000057882 */ /* 0x000fe20000000000 */
[----:B------:R-:W-:Y:S01]  /*0be0*/  USEL UR4, UR4, 0x620, UP3 ;  /* 0x0000062004047887 */ /* 0x000fe20009800000 */
[----:B------:R-:W-:Y:S01]  /*0bf0*/  UMOV UR8, 0x1 ;  /* 0x0000000100087882 */ /* 0x000fe20000000000 */
[----:B------:R-:W-:Y:S01]  /*0c00*/  ELECT P0, URZ, PT ;  /* 0x0000000000ff782f */ /* 0x000fe20003800000 */
[----:B------:R-:W-:-:S04]  /*0c10*/  UIADD3 UR8, UPT, UPT, -UR8, 0x100000, URZ ;  /* 0x0010000008087890 */ /* 0x000fc8000fffe1ff */
[----:B------:R-:W-:Y:S02]  /*0c20*/  USHF.L.U32 UR9, UR8, 0xb, URZ ;  /* 0x0000000b08097899 */ /* 0x000fe400080006ff */
[----:B------:R-:W-:Y:S02]  /*0c30*/  USHF.L.U32 UR8, UR8, 0x1, URZ ;  /* 0x0000000108087899 */ /* 0x000fe400080006ff */
[----:B-1----:R-:W-:Y:S02]  /*0c40*/  ULEA UR6, UR6, UR5, 0x18 ;  /* 0x0000000506067291 */ /* 0x002fe4000f8ec0ff */
[----:B------:R-:W-:-:S04]  /*0c50*/  UIADD3 UR4, UPT, UPT, -UR4, 0x100000, URZ ;  /* 0x0010000004047890 */ /* 0x000fc8000fffe1ff */
[----:B------:R-:W-:Y:S02]  /*0c60*/  USHF.L.U32 UR5, UR4, 0xb, URZ ;  /* 0x0000000b04057899 */ /* 0x000fe400080006ff */
[----:B------:R-:W-:Y:S01]  /*0c70*/  USHF.L.U32 UR4, UR4, 0x1, URZ ;  /* 0x0000000104047899 */ /* 0x000fe200080006ff */
[----:B------:R-:W1:Y:S03]  /*0c80*/  FENCE.VIEW.ASYNC.S ;  /* 0x00000000000073c6 */ /* 0x000e660000000000 */
[----:B-1----:R2:W1:Y:S08]  /*0c90*/  SYNCS.EXCH.64 URZ, [UR6+0x190], UR8 ;  /* 0x0001900806ff75b2 */ /* 0x0024700008000100 */
[----:B------:R2:W1:Y:S01]  /*0ca0*/  SYNCS.EXCH.64 URZ, [UR6+0x1a0], UR4 ;  /* 0x0001a00406ff75b2 */ /* 0x0004620008000100 */
[----:B------:R2:W1:Y:S01]  /*0cb0*/  SYNCS.EXCH.64 URZ, [UR6+0x198], UR8 ;  /* 0x0001980806ff75b2 */ /* 0x0004620008000100 */
[----:B------:R2:W1:Y:S02]  /*0cc0*/  SYNCS.EXCH.64 URZ, [UR6+0x1a8], UR4 ;  /* 0x0001a80406ff75b2 */ /* 0x0004640008000100 */
[----:B--2---:R-:W-:Y:S01]  /*0cd0*/  NOP ;  /* 0x0000000000007918 */ /* 0x004fe20000000000 */
.L_x_13:
[----:B------:R-:W2:Y:S01]  /*0ce0*/  SHFL.IDX PT, R2, R86, RZ, 0x1f ;  /* 0x00001fff56027589 */ /* 0x000ea200000e0000 */
[----:B------:R-:W-:Y:S01]  /*0cf0*/  NOP ;  /* 0x0000000000007918 */ /* 0x000fe20000000000 */
[----:B--2---:R-:W-:-:S13]  /*0d00*/  ISETP.NE.AND P0, PT, R2, 0x5, PT ;  /* 0x000000050200780c */ /* 0x004fda0003f05270 */
[----:B------:R-:W-:Y:S05]  /*0d10*/  @P0 BRA `(.L_x_14) ;  /* 0x0000000000580947 */ /* 0x000fea0003800000 */
[----:B-1----:R-:W1:Y:S01]  /*0d20*/  S2UR UR4, SR_CgaCtaId ;  /* 0x00000000000479c3 */ /* 0x002e620000008800 */
        /* <DEDUP_REMOVED lines=12> */
[----:B-1----:R2:W1:Y:S01]  /*0df0*/  SYNCS.EXCH.64 URZ, [UR4+0x1b0], UR8 ;  /* 0x0001b00804ff75b2 */ /* 0x0024620008000100 */
[----:B------:R2:W1:Y:S01]  /*0e00*/  SYNCS.EXCH.64 URZ, [UR4+0x1d0], UR6 ;  /* 0x0001d00604ff75b2 */ /* 0x0004620008000100 */
[----:B------:R2:W1:Y:S01]  /*0e10*/  SYNCS.EXCH.64 URZ, [UR4+0x1b8], UR8 ;  /* 0x0001b80804ff75b2 */ /* 0x0004620008000100 */
[----:B------:R2:W1:Y:S01]  /*0e20*/  SYNCS.EXCH.64 URZ, [UR4+0x1d8], UR6 ;  /* 0x0001d80604ff75b2 */ /* 0x0004620008000100 */
[----:B------:R2:W1:Y:S01]  /*0e30*/  SYNCS.EXCH.64 URZ, [UR4+0x1c0], UR8 ;  /* 0x0001c00804ff75b2 */ /* 0x0004620008000100 */
[----:B------:R2:W1:Y:S01]  /*0e40*/  SYNCS.EXCH.64 URZ, [UR4+0x1e0], UR6 ;  /* 0x0001e00604ff75b2 */ /* 0x0004620008000100 */
[----:B------:R2:W1:Y:S01]  /*0e50*/  SYNCS.EXCH.64 URZ, [UR4+0x1c8], UR8 ;  /* 0x0001c80804ff75b2 */ /* 0x0004620008000100 */
[----:B------:R2:W1:Y:S02]  /*0e60*/  SYNCS.EXCH.64 URZ, [UR4+0x1e8], UR6 ;  /* 0x0001e80604ff75b2 */ /* 0x0004640008000100 */
[----:B--2---:R-:W-:Y:S01]  /*0e70*/  NOP ;  /* 0x0000000000007918 */ /* 0x004fe20000000000 */
.L_x_14:
[----:B------:R-:W2:Y:S01]  /*0e80*/  SHFL.IDX PT, R2, R86, RZ, 0x1f ;  /* 0x00001fff56027589 */ /* 0x000ea200000e0000 */
[----:B------:R-:W-:Y:S01]  /*0e90*/  NOP ;  /* 0x0000000000007918 */ /* 0x000fe20000000000 */
[----:B--2---:R-:W-:-:S13]  /*0ea0*/  ISETP.NE.AND P0, PT, R2, 0x3, PT ;  /* 0x000000030200780c */ /* 0x004fda0003f05270 */
[----:B------:R-:W-:Y:S05]  /*0eb0*/  @P0 BRA `(.L_x_15) ;  /* 0x0000000000380947 */ /* 0x000fea0003800000 */
[----:B------:R-:W2:Y:S01]  /*0ec0*/  S2UR UR5, SR_CgaCtaId ;  /* 0x00000000000579c3 */ /* 0x000ea20000008800 */
[----:B-1----:R-:W-:Y:S01]  /*0ed0*/  UMOV UR4, 0x400 ;  /* 0x0000040000047882 */ /* 0x002fe20000000000 */
[----:B------:R-:W-:Y:S01]  /*0ee0*/  UMOV UR6, 0x20 ;  /* 0x0000002000067882 */ /* 0x000fe20000000000 */
[----:B------:R-:W-:Y:S01]  /*0ef0*/  ELECT P0, URZ, PT ;  /* 0x0000000000ff782f */ /* 0x000fe20003800000 */
[----:B------:R-:W-:-:S04]  /*0f00*/  UIADD3 UR6, UPT, UPT, -UR6, 0x100000, URZ ;  /* 0x0010000006067890 */ /* 0x000fc8000fffe1ff */
[----:B------:R-:W-:Y:S02]  /*0f10*/  USHF.L.U32 UR7, UR6, 0xb, URZ ;  /* 0x0000000b06077899 */ /* 0x000fe400080006ff */
[----:B------:R-:W-:Y:S02]  /*0f20*/  USHF.L.U32 UR6, UR6, 0x1, URZ ;  /* 0x0000000106067899 */ /* 0x000fe400080006ff */
[----:B--2---:R-:W-:Y:S01]  /*0f30*/  ULEA UR4, UR5, UR4, 0x18 ;  /* 0x0000000405047291 */ /* 0x004fe2000f8ec0ff */
[----:B------:R-:W1:Y:S11]  /*0f40*/  FENCE.VIEW.ASYNC.S ;  /* 0x00000000000073c6 */ /* 0x000e760000000000 */
[----:B-1----:R2:W1:Y:S01]  /*0f50*/  SYNCS.EXCH.64 URZ, [UR4+0x1f0], UR6 ;  /* 0x0001f00604ff75b2 */ /* 0x0024620008000100 */
[----:B------:R2:W1:Y:S01]  /*0f60*/  SYNCS.EXCH.64 URZ, [UR4+0x200], UR6 ;  /* 0x0002000604ff75b2 */ /* 0x0004620008000100 */
[----:B------:R2:W1:Y:S01]  /*0f70*/  SYNCS.EXCH.64 URZ, [UR4+0x1f8], UR6 ;  /* 0x0001f80604ff75b2 */ /* 0x0004620008000100 */
[----:B------:R2:W1:Y:S02]  /*0f80*/  SYNCS.EXCH.64 URZ, [UR4+0x208], UR6 ;  /* 0x0002080604ff75b2 */ /* 0x0004640008000100 */
[----:B--2---:R-:W-:Y:S01]  /*0f90*/  NOP ;  /* 0x0000000000007918 */ /* 0x004fe20000000000 */
.L_x_15:
[----:B-1----:R-:W1:Y:S01]  /*0fa0*/  LDCU UR4, c[0x0][0x36c] ;  /* 0x00006d80ff0477ac */ /* 0x002e620008000800 */
[----:B------:R-:W-:Y:S01]  /*0fb0*/  ISETP.NE.OR P3, PT, R0, 0x2, !P3 ;  /* 0x000000020000780c */ /* 0x000fe20005f65670 */
[----:B------:R-:W-:Y:S01]  /*0fc0*/  NOP ;  /* 0x0000000000007918 */ /* 0x000fe20000000000 */
[----:B------:R-:W-:Y:S01]  /*0fd0*/  LOP3.LUT R0, R95, 0x1f, RZ, 0xc0, !PT ;  /* 0x0000001f5f007812 */ /* 0x000fe200078ec0ff */
[----:B------:R-:W-:Y:S02]  /*0fe0*/  UISETP.NE.AND UP4, UPT, UR17, URZ, UPT ;  /* 0x000000ff1100728c */ /* 0x000fe4000bf85270 */
[----:B-1----:R-:W-:-:S09]  /*0ff0*/  UISETP.EQ.U32.AND UP5, UPT, UR4, 0x1, UPT ;  /* 0x000000010400788c */ /* 0x002fd2000bfa2070 */
[----:B------:R-:W-:Y:S05]  /*1000*/  BRA.U !UP5, `(.L_x_16) ;  /* 0x000000010d087547 */ /* 0x000fea000b800000 */
[----:B---34-:R-:W-:Y:S01]  /*1010*/  UCGABAR_ARV ;  /* 0x00000000000079c7 */ /* 0x018fe20008000000 */
[----:B------:R-:W-:Y:S05]  /*1020*/  BRA `(.L_x_17) ;  /* 0x0000000000047947 */ /* 0x000fea0003800000 */
.L_x_16:
[----:B---34-:R-:W-:Y:S01]  /*1030*/  NOP ;  /* 0x0000000000007918 */ /* 0x018fe20000000000 */
.L_x_17:
[----:B------:R-:W1:Y:S01]  /*1040*/  S2UR UR7, SR_CTAID.X ;  /* 0x00000000000779c3 */ /* 0x000e620000002500 */
[----:B------:R-:W-:-:S05]  /*1050*/  CS2R.32 R87, SR_CgaSize ;  /* 0x0000000000577805 */ /* 0x000fca0000008a00 */
[----:B------:R-:W-:-:S05]  /*1060*/  IMAD R87, R87, -0xa0, RZ ;  /* 0xffffff6057577824 */ /* 0x000fca00078e02ff */
[----:B------:R-:W-:-:S14]  /*1070*/  R2UR UR5, R87 ;  /* 0x00000000570572ca */ /* 0x000fdc00000e0000 */
[----:B------:R-:W2:Y:S01]  /*1080*/  LDCU UR5, c[0x0][UR5+0x2b0] ;  /* 0x00005600050577ac */ /* 0x000ea20008000800 */
[----:B------:R-:W-:-:S05]  /*1090*/  CS2R.32 R87, SR_CgaSize ;  /* 0x0000000000577805 */ /* 0x000fca0000008a00 */
[----:B------:R-:W-:-:S05]  /*10a0*/  IMAD R87, R87, -0xa0, RZ ;  /* 0xffffff6057577824 */ /* 0x000fca00078e02ff */
[----:B------:R-:W-:-:S14]  /*10b0*/  R2UR UR4, R87 ;  /* 0x00000000570472ca */ /* 0x000fdc00000e0000 */
[----:B------:R-:W3:Y:S01]  /*10c0*/  LDCU UR4, c[0x0][UR4+0x2b4] ;  /* 0x00005680040477ac */ /* 0x000ee20008000800 */
[----:B------:R-:W4:Y:S01]  /*10d0*/  S2UR UR8, SR_CTAID.Y ;  /* 0x00000000000879c3 */ /* 0x000f220000002600 */
[----:B------:R-:W-:-:S05]  /*10e0*/  CS2R.32 R87, SR_CgaSize ;  /* 0x0000000000577805 */ /* 0x000fca0000008a00 */
[----:B------:R-:W-:-:S05]  /*10f0*/  IMAD R87, R87, -0xa0, RZ ;  /* 0xffffff6057577824 */ /* 0x000fca00078e02ff */
[----:B------:R-:W-:-:S14]  /*1100*/  R2UR UR9, R87 ;  /* 0x00000000570972ca */ /* 0x000fdc00000e0000 */
[----:B------:R-:W3:Y:S01]  /*1110*/  LDCU UR9, c[0x0][UR9+0x2a0] ;  /* 0x00005400090977ac */ /* 0x000ee20008000800 */
[----:B------:R-:W4:Y:S01]  /*1120*/  LDCU UR21, c[0x0][0xb24] ;  /* 0x00016480ff1577ac */ /* 0x000f220008000800 */
[----:B------:R-:W3:Y:S01]  /*1130*/  S2UR UR10, SR_CgaCtaId ;  /* 0x00000000000a79c3 */ /* 0x000ee20000008800 */
[----:B------:R-:W-:-:S05]  /*1140*/  CS2R.32 R87, SR_CgaSize ;  /* 0x0000000000577805 */ /* 0x000fca0000008a00 */
[----:B------:R-:W-:-:S05]  /*1150*/  IMAD R87, R87, -0xa0, RZ ;  /* 0xffffff6057577824 */ /* 0x000fca00078e02ff */
[----:B------:R-:W-:-:S14]  /*1160*/  R2UR UR59, R87 ;  /* 0x00000000573b72ca */ /* 0x000fdc00000e0000 */
[----:B------:R-:W3:Y:S01]  /*1170*/  LDCU UR59, c[0x0][UR59+0x2a4] ;  /* 0x000054803b3b77ac */ /* 0x000ee20008000800 */
[----:B------:R-:W3:Y:S01]  /*1180*/  LDCU UR42, c[0x0][0xb24] ;  /* 0x00016480ff2a77ac */ /* 0x000ee20008000800 */
[----:B-1----:R-:W-:Y:S01]  /*1190*/  I2FP.F32.U32 R3, UR7 ;  /* 0x0000000700037c45 */ /* 0x002fe20008201000 */
[----:B------:R-:W1:Y:S01]  /*11a0*/  S2UR UR36, SR_CTAID.Z ;  /* 0x00000000002479c3 */ /* 0x000e620000002700 */
[----:B------:R-:W1:Y:S03]  /*11b0*/  LDCU UR27, c[0x0][0xb30] ;  /* 0x00016600ff1b77ac */ /* 0x000e660008000800 */
[----:B--2---:R-:W-:Y:S01]  /*11c0*/  FMUL R3, R3, UR5 ;  /* 0x0000000503037c20 */ /* 0x004fe20008400000 */
[----:B------:R-:W-:Y:S01]  /*11d0*/  UMOV UR16, UR7 ;  /* 0x0000000700107c82 */ /* 0x000fe20008000000 */
[----:B----4-:R-:W-:Y:S01]  /*11e0*/  UISETP.GE.AND UP2, UPT, UR21, 0x1, UPT ;  /* 0x000000011500788c */ /* 0x010fe2000bf46270 */
[----:B------:R-:W-:Y:S01]  /*11f0*/  I2FP.F32.U32 R2, UR8 ;  /* 0x0000000800027c45 */ /* 0x000fe20008201000 */
[----:B------:R-:W-:-:S02]  /*1200*/  UMOV UR20, UR8 ;  /* 0x0000000800147c82 */ /* 0x000fc40008000000 */
[----:B------:R-:W2:Y:S02]  /*1210*/  F2I.U32.TRUNC.NTZ R3, R3 ;  /* 0x0000000300037305 */ /* 0x000ea4000020f000 */
[----:B---3--:R-:W-:Y:S01]  /*1220*/  FMUL R2, R2, UR4 ;  /* 0x0000000402027c20 */ /* 0x008fe20008400000 */
[----:B------:R-:W-:-:S05]  /*1230*/  USHF.L.U32 UR28, UR10, 0x8, URZ ;  /* 0x000000080a1c7899 */ /* 0x000fca00080006ff */
[----:B------:R-:W3:Y:S01]  /*1240*/  F2I.U32.TRUNC.NTZ R2, R2 ;  /* 0x0000000200027305 */ /* 0x000ee2000020f000 */
[----:B--2---:R-:W-:Y:S02]  /*1250*/  R2UR UR4, R3 ;  /* 0x00000000030472ca */ /* 0x004fe400000e0000 */
[----:B---3--:R-:W-:Y:S02]  /*1260*/  R2UR UR6, R2 ;  /* 0x00000000020672ca */ /* 0x008fe400000e0000 */
[----:B------:R-:W-:-:S09]  /*1270*/  PRMT R2, RZ, 0x7610, R2 ;  /* 0x00007610ff027816 */ /* 0x000fd20000000002 */
[----:B------:R-:W-:-:S04]  /*1280*/  UIADD3 UR5, UPT, UPT, -UR4, URZ, URZ ;  /* 0x000000ff04057290 */ /* 0x000fc8000fffe1ff */
[----:B------:R-:W-:Y:S02]  /*1290*/  UIMAD UR5, UR9, UR5, UR7 ;  /* 0x00000005090572a4 */ /* 0x000fe4000f8e0207 */
[----:B------:R-:W-:-:S04]  /*12a0*/  UIADD3 UR4, UPT, UPT, -UR6, URZ, URZ ;  /* 0x000000ff06047290 */ /* 0x000fc8000fffe1ff */
[----:B------:R-:W-:Y:S01]  /*12b0*/  IMAD.U32 R87, RZ, RZ, UR5 ;  /* 0x00000005ff577e24 */ /* 0x000fe2000f8e00ff */
[----:B------:R-:W-:Y:S01]  /*12c0*/  UIMAD UR59, UR59, UR4, UR8 ;  /* 0x000000043b3b72a4 */ /* 0x000fe2000f8e0208 */
[----:B-1----:R-:W-:Y:S11]  /*12d0*/  BRA.U UP4, `(.L_x_18) ;  /* 0x00000001047c7547 */ /* 0x002ff6000b800000 */
[----:B------:R-:W-:Y:S01]  /*12e0*/  UISETP.NE.AND UP0, UPT, UR59, 0x1, UPT ;  /* 0x000000013b00788c */ /* 0x000fe2000bf05270 */
[----:B------:R-:W-:Y:S01]  /*12f0*/  R2UR UR8, R87 ;  /* 0x00000000570872ca */ /* 0x000fe200000e0000 */
[----:B------:R-:W-:Y:S02]  /*1300*/  UISETP.NE.AND UP1, UPT, UR59, 0x2, UPT ;  /* 0x000000023b00788c */ /* 0x000fe4000bf25270 */
[----:B------:R-:W-:Y:S02]  /*1310*/  USEL UR5, URZ, 0x2, UP0 ;  /* 0x00000002ff057887 */ /* 0x000fe40008000000 */
[----:B------:R-:W-:Y:S02]  /*1320*/  UISETP.NE.AND UP0, UPT, UR59, 0x3, UPT ;  /* 0x000000033b00788c */ /* 0x000fe4000bf05270 */
[----:B------:R-:W-:Y:S02]  /*1330*/  USEL UR4, URZ, 0x4, UP1 ;  /* 0x00000004ff047887 */ /* 0x000fe40008800000 */
[----:B------:R-:W-:-:S02]  /*1340*/  UISETP.NE.AND UP1, UPT, UR59, 0x4, UPT ;  /* 0x000000043b00788c */ /* 0x000fc4000bf25270 */
[----:B------:R-:W-:Y:S02]  /*1350*/  USEL UR7, URZ, 0x8, UP0 ;  /* 0x00000008ff077887 */ /* 0x000fe40008000000 */
[----:B------:R-:W-:Y:S02]  /*1360*/  UISETP.NE.AND UP0, UPT, UR59, 0x5, UPT ;  /* 0x000000053b00788c */ /* 0x000fe4000bf05270 */
[----:B------:R-:W-:Y:S02]  /*1370*/  USEL UR6, URZ, 0x10, UP1 ;  /* 0x00000010ff067887 */ /* 0x000fe40008800000 */
[----:B------:R-:W-:Y:S02]  /*1380*/  UISETP.NE.AND UP1, UPT, UR59, 0x6, UPT ;  /* 0x000000063b00788c */ /* 0x000fe4000bf25270 */
[----:B------:R-:W-:Y:S02]  /*1390*/  USEL UR11, URZ, 0x20, UP0 ;  /* 0x00000020ff0b7887 */ /* 0x000fe40008000000 */
[----:B------:R-:W-:-:S02]  /*13a0*/  UISETP.NE.AND UP0, UPT, UR59, 0x7, UPT ;  /* 0x000000073b00788c */ /* 0x000fc4000bf05270 */
[----:B------:R-:W-:Y:S02]  /*13b0*/  USEL UR12, URZ, 0x40, UP1 ;  /* 0x00000040ff0c7887 */ /* 0x000fe40008800000 */
[----:B------:R-:W-:Y:S02]  /*13c0*/  UISETP.NE.AND UP1, UPT, UR59, URZ, UPT ;  /* 0x000000ff3b00728c */ /* 0x000fe4000bf25270 */
[----:B------:R-:W-:Y:S02]  /*13d0*/  USEL UR13, URZ, 0x80, UP0 ;  /* 0x00000080ff0d7887 */ /* 0x000fe40008000000 */
[----:B------:R-:W-:Y:S02]  /*13e0*/  UISETP.NE.AND UP0, UPT, UR8, URZ, UPT ;  /* 0x000000ff0800728c */ /* 0x000fe4000bf05270 */
[----:B------:R-:W-:Y:S02]  /*13f0*/  UISETP.EQ.OR UP1, UPT, UR8, URZ, !UP1 ;  /* 0x000000ff0800728c */ /* 0x000fe4000cf22670 */
[----:B------:R-:W-:-:S02]  /*1400*/  USEL UR9, UR5, 0x2, UP0 ;  /* 0x0000000205097887 */ /* 0x000fc40008000000 */
[----:B------:R-:W-:Y:S02]  /*1410*/  USEL UR4, UR4, 0x4, UP0 ;  /* 0x0000000404047887 */ /* 0x000fe40008000000 */
[----:B------:R-:W-:Y:S02]  /*1420*/  USEL UR5, URZ, 0x1, !UP1 ;  /* 0x00000001ff057887 */ /* 0x000fe4000c800000 */
[----:B------:R-:W-:Y:S02]  /*1430*/  USEL UR10, UR7, 0x8, UP0 ;  /* 0x00000008070a7887 */ /* 0x000fe40008000000 */
[----:B------:R-:W-:Y:S02]  /*1440*/  USEL UR8, UR6, 0x10, UP0 ;  /* 0x0000001006087887 */ /* 0x000fe40008000000 */
[----:B------:R-:W-:Y:S02]  /*1450*/  UIADD3 UR4, UPT, UPT, UR4, UR9, UR5 ;  /* 0x0000000904047290 */ /* 0x000fe4000fffe005 */
[----:B------:R-:W-:-:S02]  /*1460*/  USEL UR7, UR11, 0x20, UP0 ;  /* 0x000000200b077887 */ /* 0x000fc40008000000 */
[----:B------:R-:W-:Y:S02]  /*1470*/  USEL UR6, UR12, 0x40, UP0 ;  /* 0x000000400c067887 */ /* 0x000fe40008000000 */
[----:B------:R-:W-:Y:S02]  /*1480*/  UIADD3 UR4, UPT, UPT, UR8, UR10, UR4 ;  /* 0x0000000a08047290 */ /* 0x000fe4000fffe004 */
[----:B------:R-:W-:Y:S02]  /*1490*/  USEL UR5, UR13, 0x80, UP0 ;  /* 0x000000800d057887 */ /* 0x000fe40008000000 */
[----:B------:R-:W-:-:S04]  /*14a0*/  UIADD3 UR4, UPT, UPT, UR6, UR7, UR4 ;  /* 0x0000000706047290 */ /* 0x000fc8000fffe004 */
[----:B------:R-:W-:-:S06]  /*14b0*/  UIADD3 UR4, UPT, UPT, UR4, UR5, URZ ;  /* 0x0000000504047290 */ /* 0x000fcc000fffe0ff */
[----:B------:R-:W-:Y:S02]  /*14c0*/  MOV R2, UR4 ;  /* 0x0000000400027c02 */ /* 0x000fe40008000f00 */
.L_x_18:
[----:B------:R-:W-:Y:S05]  /*14d0*/  BRA.U !UP2, `(.L_x_19) ;  /* 0x000000010ad47547 */ /* 0x000fea000b800000 */
[----:B------:R-:W1:Y:S01]  /*14e0*/  LDCU.128 UR12, c[0x0][0xb10] ;  /* 0x00016200ff0c77ac */ /* 0x000e620008000c00 */
[----:B------:R-:W2:Y:S01]  /*14f0*/  LDCU UR6, c[0x0][0x370] ;  /* 0x00006e00ff0677ac */ /* 0x000ea20008000800 */
[----:B------:R-:W3:Y:S01]  /*1500*/  LDCU UR5, c[0x0][0x374] ;  /* 0x00006e80ff0577ac */ /* 0x000ee20008000800 */
[----:B------:R-:W4:Y:S01]  /*1510*/  LDCU UR26, c[0x0][0xb0c] ;  /* 0x00016180ff1a77ac */ /* 0x000f220008000800 */
[----:B------:R-:W4:Y:S01]  /*1520*/  LDCU UR4, c[0x0][0xb20] ;  /* 0x00016400ff0477ac */ /* 0x000f220008000800 */
[----:B------:R-:W4:Y:S01]  /*1530*/  LDCU.64 UR8, c[0x0][0xb28] ;  /* 0x00016500ff0877ac */ /* 0x000f220008000a00 */
[----:B-1----:R-:W-:Y:S02]  /*1540*/  UISETP.NE.AND UP0, UPT, UR14, 0x1, UPT ;  /* 0x000000010e00788c */ /* 0x002fe4000bf05270 */
[----:B---3--:R-:W-:Y:S02]  /*1550*/  UIMAD.WIDE.U32 UR10, UR5, UR15, URZ ;  /* 0x0000000f050a72a5 */ /* 0x008fe4000f8e00ff */
[----:B--2---:R-:W-:-:S02]  /*1560*/  UIMAD.WIDE.U32 UR22, UR6, UR12, URZ ;  /* 0x0000000c061672a5 */ /* 0x004fc4000f8e00ff */
[----:B----4-:R-:W-:Y:S02]  /*1570*/  UISETP.NE.AND UP1, UPT, UR26, 0x1, UPT ;  /* 0x000000011a00788c */ /* 0x010fe4000bf25270 */
[----:B------:R-:W-:Y:S01]  /*1580*/  UISETP.NE.AND UP2, UPT, UR21, 0x1, UPT ;  /* 0x000000011500788c */ /* 0x000fe2000bf45270 */
[----:B------:R-:W-:Y:S02]  /*1590*/  UMOV UR10, UR11 ;  /* 0x0000000b000a7c82 */ /* 0x000fe40008000000 */
[----:B------:R-:W-:Y:S01]  /*15a0*/  UMOV UR22, UR23 ;  /* 0x0000001700167c82 */ /* 0x000fe20008000000 */
[----:B------:R-:W-:Y:S02]  /*15b0*/  @UP0 USHF.R.U32.HI UR5, URZ, UR4, UR10 ;  /* 0x00000004ff050299 */ /* 0x000fe4000801160a */
[----:B------:R-:W-:Y:S02]  /*15c0*/  UIMAD.WIDE.U32 UR24, UR20, UR15, URZ ;  /* 0x0000000f141872a5 */ /* 0x000fe4000f8e00ff */
[----:B------:R-:W-:-:S02]  /*15d0*/  UIMAD.WIDE.U32 UR10, UR5, UR8, URZ ;  /* 0x00000008050a72a5 */ /* 0x000fc4000f8e00ff */
[----:B------:R-:W-:Y:S02]  /*15e0*/  @UP1 USHF.R.U32.HI UR6, URZ, UR13, UR22 ;  /* 0x0000000dff061299 */ /* 0x000fe40008011616 */
[----:B------:R-:W-:Y:S02]  /*15f0*/  UIMAD.WIDE.U32 UR18, UR16, UR12, URZ ;  /* 0x0000000c101272a5 */ /* 0x000fe4000f8e00ff */
[----:B------:R-:W-:Y:S01]  /*1600*/  UIMAD.WIDE.U32 UR22, UR6, UR8, URZ ;  /* 0x00000008061672a5 */ /* 0x000fe2000f8e00ff */
[----:B------:R-:W-:Y:S01]  /*1610*/  UMOV UR24, UR25 ;  /* 0x0000001900187c82 */ /* 0x000fe20008000000 */
[----:B------:R-:W-:Y:S01]  /*1620*/  UMOV UR10, UR11 ;  /* 0x0000000b000a7c82 */ /* 0x000fe20008000000 */
[----:B------:R-:W-:Y:S02]  /*1630*/  USHF.R.U32.HI UR24, URZ, UR4, UR24 ;  /* 0x00000004ff187299 */ /* 0x000fe40008011618 */
[----:B------:R-:W-:Y:S02]  /*1640*/  @UP2 USHF.R.U32.HI UR5, URZ, UR9, UR10 ;  /* 0x00000009ff052299 */ /* 0x000fe4000801160a */
[----:B------:R-:W-:Y:S01]  /*1650*/  UMOV UR7, UR23 ;  /* 0x0000001700077c82 */ /* 0x000fe20008000000 */
[----:B------:R-:W-:Y:S01]  /*1660*/  UMOV UR18, UR19 ;  /* 0x0000001300127c82 */ /* 0x000fe20008000000 */
[----:B------:R-:W-:-:S02]  /*1670*/  @UP2 USHF.R.U32.HI UR6, URZ, UR9, UR7 ;  /* 0x00000009ff062299 */ /* 0x000fc40008011607 */
[----:B------:R-:W-:Y:S02]  /*1680*/  USHF.R.U32.HI UR18, URZ, UR13, UR18 ;  /* 0x0000000dff127299 */ /* 0x000fe40008011612 */
[----:B------:R-:W-:Y:S02]  /*1690*/  USEL UR4, UR20, UR24, !UP0 ;  /* 0x0000001814047287 */ /* 0x000fe4000c000000 */
[----:B------:R-:W-:Y:S02]  /*16a0*/  UIMAD UR7, UR5, UR21, URZ ;  /* 0x00000015050772a4 */ /* 0x000fe4000f8e02ff */
[----:B------:R-:W-:Y:S02]  /*16b0*/  USEL UR5, UR16, UR18, !UP1 ;  /* 0x0000001210057287 */ /* 0x000fe4000c800000 */
[----:B------:R-:W-:Y:S02]  /*16c0*/  UIMAD UR12, UR6, UR21, URZ ;  /* 0x00000015060c72a4 */ /* 0x000fe4000f8e02ff */
[----:B------:R-:W-:-:S02]  /*16d0*/  UISETP.GE.AND UP0, UPT, UR4, UR7, UPT ;  /* 0x000000070400728c */ /* 0x000fc4000bf06270 */
[----:B------:R-:W-:Y:S02]  /*16e0*/  UIMAD.WIDE.U32 UR10, UR4, UR8, URZ ;  /* 0x00000008040a72a5 */ /* 0x000fe4000f8e00ff */
[----:B------:R-:W-:Y:S02]  /*16f0*/  UISETP.GE.OR UP0, UPT, UR5, UR12, UP0 ;  /* 0x0000000c0500728c */ /* 0x000fe40008706670 */
[----:B------:R-:W-:Y:S02]  /*1700*/  UIMAD.WIDE.U32 UR12, UR5, UR8, URZ ;  /* 0x00000008050c72a5 */ /* 0x000fe4000f8e00ff */
[----:B------:R-:W-:Y:S01]  /*1710*/  UIADD3 UR10, UPT, UPT, -UR4, URZ, URZ ;  /* 0x000000ff040a7290 */ /* 0x000fe2000fffe1ff */
[----:B------:R-:W-:Y:S01]  /*1720*/  UMOV UR8, UR11 ;  /* 0x0000000b00087c82 */ /* 0x000fe20008000000 */
[----:B------:R-:W-:Y:S02]  /*1730*/  UIADD3 UR11, UPT, UPT, -UR5, URZ, URZ ;  /* 0x000000ff050b7290 */ /* 0x000fe4000fffe1ff */
[----:B------:R-:W-:-:S03]  /*1740*/  USHF.R.U32.HI UR8, URZ, UR9, UR8 ;  /* 0x00000009ff087299 */ /* 0x000fc60008011608 */
[----:B------:R-:W-:Y:S01]  /*1750*/  @!UP0 UMOV UR7, UR13 ;  /* 0x0000000d00078c82 */ /* 0x000fe20008000000 */
[----:B------:R-:W-:Y:S02]  /*1760*/  UIMAD UR20, UR14, UR10, UR20 ;  /* 0x0000000a0e1472a4 */ /* 0x000fe4000f8e0214 */
[----:B------:R-:W-:Y:S02]  /*1770*/  USEL UR8, UR4, UR8, !UP2 ;  /* 0x0000000804087287 */ /* 0x000fe4000d000000 */
[----:B------:R-:W-:Y:S02]  /*1780*/  @!UP0 USHF.R.U32.HI UR7, URZ, UR9, UR7 ;  /* 0x00000009ff078299 */ /* 0x000fe40008011607 */
[----:B------:R-:W-:Y:S02]  /*1790*/  UIADD3 UR9, UPT, UPT, -UR8, URZ, URZ ;  /* 0x000000ff08097290 */ /* 0x000fe4000fffe1ff */
[----:B------:R-:W-:Y:S02]  /*17a0*/  @!UP0 USEL UR7, UR5, UR7, !UP2 ;  /* 0x0000000705078287 */ /* 0x000fe4000d000000 */
[----:B------:R-:W-:-:S02]  /*17b0*/  UIMAD UR9, UR21, UR9, UR4 ;  /* 0x00000009150972a4 */ /* 0x000fc4000f8e0204 */
[----:B------:R-:W-:Y:S02]  /*17c0*/  @!UP0 UIADD3 UR8, UPT, UPT, UR8, -UR7, URZ ;  /* 0x8000000708088290 */ /* 0x000fe4000fffe0ff */
[----:B------:R-:W-:Y:S02]  /*17d0*/  @!UP0 UIMAD UR6, UR9, UR6, UR7 ;  /* 0x00000006090682a4 */ /* 0x000fe4000f8e0207 */
[----:B------:R-:W-:Y:S02]  /*17e0*/  @!UP0 UIMAD UR4, UR8, UR21, UR5 ;  /* 0x00000015080482a4 */ /* 0x000fe4000f8e0205 */
[----:B------:R-:W-:Y:S02]  /*17f0*/  UIMAD UR16, UR26, UR11, UR16 ;  /* 0x0000000b1a1072a4 */ /* 0x000fe4000f8e0210 */
[----:B------:R-:W-:Y:S01]  /*1800*/  UIMAD UR20, UR4, UR14, UR20 ;  /* 0x0000000e041472a4 */ /* 0x000fe2000f8e0214 */
[----:B------:R-:W-:Y:S02]  /*1810*/  @!UP0 UMOV UR5, UR6 ;  /* 0x0000000600058c82 */ /* 0x000fe40008000000 */
[----:B------:R-:W-:-:S12]  /*1820*/  UIMAD UR16, UR5, UR26, UR16 ;  /* 0x0000001a051072a4 */ /* 0x000fd8000f8e0210 */
.L_x_19:
[----:B------:R-:W-:Y:S02]  /*1830*/  UISETP.NE.AND UP1, UPT, UR27, 0x1, UPT ;  /* 0x000000011b00788c */ /* 0x000fe4000bf25270 */
[----:B------:R-:W-:Y:S02]  /*1840*/  UISETP.NE.AND UP0, UPT, UR17, 0x2, UPT ;  /* 0x000000021100788c */ /* 0x000fe4000bf05270 */
[----:B------:R-:W-:-:S05]  /*1850*/  ULOP3.LUT UR28, UR28, 0x700, URZ, 0xc0, !UPT ;  /* 0x000007001c1c7892 */ /* 0x000fca000f8ec0ff */
[----:B------:R-:W-:Y:S07]  /*1860*/  BRA.U UP1, `(.L_x_20) ;  /* 0x0000000101447547 */ /* 0x000fee000b800000 */
[----:B------:R-:W1:Y:S01]  /*1870*/  LDCU.128 UR8, c[0x0][0xb10] ;  /* 0x00016200ff0877ac */ /* 0x000e620008000c00 */
[----:B------:R-:W2:Y:S01]  /*1880*/  LDCU UR12, c[0x0][0xb0c] ;  /* 0x00016180ff0c77ac */ /* 0x000ea20008000800 */
[----:B------:R-:W3:Y:S01]  /*1890*/  LDCU UR13, c[0x0][0xb20] ;  /* 0x00016400ff0d77ac */ /* 0x000ee20008000800 */
[----:B-1----:R-:W-:Y:S02]  /*18a0*/  UIMAD.WIDE.U32 UR6, UR16, UR8, URZ ;  /* 0x00000008100672a5 */ /* 0x002fe4000f8e00ff */
[----:B------:R-:W-:Y:S02]  /*18b0*/  UIMAD.WIDE.U32 UR4, UR20, UR11, URZ ;  /* 0x0000000b140472a5 */ /* 0x000fe4000f8e00ff */
[----:B--2---:R-:W-:Y:S02]  /*18c0*/  UISETP.NE.AND UP2, UPT, UR12, 0x1, UPT ;  /* 0x000000010c00788c */ /* 0x004fe4000bf45270 */
[----:B------:R-:W-:Y:S01]  /*18d0*/  UISETP.NE.AND UP1, UPT, UR10, 0x1, UPT ;  /* 0x000000010a00788c */ /* 0x000fe2000bf25270 */
[----:B------:R-:W-:-:S02]  /*18e0*/  UMOV UR6, UR7 ;  /* 0x0000000700067c82 */ /* 0x000fc40008000000 */
[----:B------:R-:W-:Y:S01]  /*18f0*/  UMOV UR4, UR5 ;  /* 0x0000000500047c82 */ /* 0x000fe20008000000 */
[----:B------:R-:W-:Y:S02]  /*1900*/  USHF.R.U32.HI UR6, URZ, UR9, UR6 ;  /* 0x00000009ff067299 */ /* 0x000fe40008011606 */
[----:B---3--:R-:W-:Y:S02]  /*1910*/  USHF.R.U32.HI UR4, URZ, UR13, UR4 ;  /* 0x0000000dff047299 */ /* 0x008fe40008011604 */
[----:B------:R-:W-:Y:S02]  /*1920*/  USEL UR5, UR16, UR6, !UP2 ;  /* 0x0000000610057287 */ /* 0x000fe4000d000000 */
[----:B------:R-:W-:-:S04]  /*1930*/  USEL UR4, UR20, UR4, !UP1 ;  /* 0x0000000414047287 */ /* 0x000fc8000c800000 */
[----:B------:R-:W-:Y:S02]  /*1940*/  UIADD3 UR6, UPT, UPT, UR5, -UR4, URZ ;  /* 0x8000000405067290 */ /* 0x000fe4000fffe0ff */
[----:B------:R-:W-:Y:S02]  /*1950*/  UIADD3 UR4, UPT, UPT, -UR5, UR4, URZ ;  /* 0x0000000405047290 */ /* 0x000fe4000fffe1ff */
[----:B------:R-:W-:Y:S02]  /*1960*/  UIMAD UR20, UR6, UR10, UR20 ;  /* 0x0000000a061472a4 */ /* 0x000fe4000f8e0214 */
[----:B------:R-:W-:-:S12]  /*1970*/  UIMAD UR16, UR4, UR12, UR16 ;  /* 0x0000000c041072a4 */ /* 0x000fd8000f8e0210 */
.L_x_20:
[----:B------:R-:W-:Y:S05]  /*1980*/  BRA.U !UP5, `(.L_x_21) ;  /* 0x000000010d0c7547 */ /* 0x000fea000b800000 */
[----:B------:R-:W-:Y:S01]  /*1990*/  UCGABAR_WAIT ;  /* 0x0000000000007dc7 */ /* 0x000fe20008000000 */
[----:B------:R-:W-:Y:S01]  /*19a0*/  CCTL.IVALL ;  /* 0x00000000ff00798f */ /* 0x000fe20002000000 */
[----:B------:R-:W-:Y:S05]  /*19b0*/  BRA `(.L_x_22) ;  /* 0x0000000000047947 */ /* 0x000fea0003800000 */
.L_x_21:
[----:B------:R-:W-:Y:S06]  /*19c0*/  BAR.SYNC.DEFER_BLOCKING 0x0 ;  /* 0x0000000000007b1d */ /* 0x000fec0000010000 */
.L_x_22:
[----:B------:R-:W-:Y:S05]  /*19d0*/  BRA.U UP0, `(.L_x_23) ;  /* 0x0000001900f87547 */ /* 0x000fea000b800000 */
[----:B------:R-:W1:Y:S01]  /*19e0*/  LDCU UR6, c[0x0][0x38c] ;  /* 0x00007180ff0677ac */ /* 0x000e620008000800 */
[----:B------:R-:W2:Y:S01]  /*19f0*/  S2UR UR8, SR_CgaCtaId ;  /* 0x00000000000879c3 */ /* 0x000ea20000008800 */
[----:B------:R-:W-:Y:S01]  /*1a00*/  PLOP3.LUT P1, PT, PT, PT, UP3, 0x80, 0x8 ;  /* 0x000000000008781c */ /* 0x000fe20003f2f038 */
[----:B------:R-:W-:Y:S01]  /*1a10*/  IMAD.MOV.U32 R12, RZ, RZ, 0x1 ;  /* 0x00000001ff0c7424 */ /* 0x000fe200078e00ff */
[----:B------:R-:W-:Y:S01]  /*1a20*/  UMOV UR7, 0x400 ;  /* 0x0000040000077882 */ /* 0x000fe20000000000 */
[----:B------:R-:W-:Y:S01]  /*1a30*/  UISETP.NE.AND UP1, UPT, UR17, URZ, UPT ;  /* 0x000000ff1100728c */ /* 0x000fe2000bf25270 */
[----:B------:R-:W-:Y:S02]  /*1a40*/  ISETP.EQ.OR P2, PT, R0, RZ, P3 ;  /* 0x000000ff0000720c */ /* 0x000fe40001f42670 */
[----:B------:R-:W-:Y:S02]  /*1a50*/  CS2R R10, SRZ ;  /* 0x00000000000a7805 */ /* 0x000fe4000001ff00 */
[----:B------:R-:W-:Y:S01]  /*1a60*/  PLOP3.LUT P1, PT, P1, PT, PT, 0x8, 0x80 ;  /* 0x000000000080781c */ /* 0x000fe20000f2e170 */
[----:B------:R-:W-:Y:S01]  /*1a70*/  IMAD.MOV.U32 R9, RZ, RZ, RZ ;  /* 0x000000ffff097224 */ /* 0x000fe200078e00ff */
[----:B------:R-:W3:Y:S01]  /*1a80*/  LDCU UR40, c[0x0][0x370] ;  /* 0x00006e00ff2877ac */ /* 0x000ee20008000800 */
[----:B------:R-:W-:Y:S01]  /*1a90*/  IMAD.MOV.U32 R8, RZ, RZ, 0x1 ;  /* 0x00000001ff087424 */ /* 0x000fe200078e00ff */
[----:B------:R-:W4:Y:S01]  /*1aa0*/  LDCU.64 UR26, c[0x0][0x348] ;  /* 0x00006900ff1a77ac */ /* 0x000f220008000a00 */
[----:B-1----:R-:W-:-:S02]  /*1ab0*/  UIADD3 UR5, UPT, UPT, UR6, 0x1f, URZ ;  /* 0x0000001f06057890 */ /* 0x002fc4000fffe0ff */
[----:B------:R-:W-:Y:S02]  /*1ac0*/  USHF.R.U32.HI UR45, URZ, 0x5, UR28 ;  /* 0x00000005ff2d7899 */ /* 0x000fe4000801161c */
[----:B------:R-:W-:Y:S02]  /*1ad0*/  USHF.R.S32.HI UR4, URZ, 0x1f, UR5 ;  /* 0x0000001fff047899 */ /* 0x000fe40008011405 */
[----:B------:R-:W-:Y:S02]  /*1ae0*/  UIADD3 UR46, UPT, UPT, UR6, 0x3e, URZ ;  /* 0x0000003e062e7890 */ /* 0x000fe4000fffe0ff */
[----:B------:R-:W-:Y:S02]  /*1af0*/  ULEA.HI UR4, UR4, UR5, URZ, 0x5 ;  /* 0x0000000504047291 */ /* 0x000fe4000f8f28ff */
[----:B--2---:R-:W-:Y:S02]  /*1b00*/  ULEA UR7, UR8, UR7, 0x18 ;  /* 0x0000000708077291 */ /* 0x004fe4000f8ec0ff */
[----:B------:R-:W-:-:S02]  /*1b10*/  USHF.R.S32.HI UR43, URZ, 0x5, UR4 ;  /* 0x00000005ff2b7899 */ /* 0x000fc40008011404 */
[----:B------:R-:W-:Y:S02]  /*1b20*/  UIADD3 UR4, UPT, UPT, UR6, -0x1, URZ ;  /* 0xffffffff06047890 */ /* 0x000fe4000fffe0ff */
[----:B------:R-:W-:Y:S02]  /*1b30*/  UISETP.LT.U32.AND UP0, UPT, UR43, 0x14, UPT ;  /* 0x000000142b00788c */ /* 0x000fe4000bf01070 */
[----:B------:R-:W-:Y:S02]  /*1b40*/  UISETP.GE.U32.AND UP2, UPT, UR4, -0x3f, UPT ;  /* 0xffffffc10400788c */ /* 0x000fe4000bf46070 */
[----:B------:R-:W-:Y:S01]  /*1b50*/  USEL UR41, UR43, 0x14, UP0 ;  /* 0x000000142b297887 */ /* 0x000fe20008000000 */
[----:B------:R-:W1:Y:S03]  /*1b60*/  LDCU UR39, c[0x0][0x374] ;  /* 0x00006e80ff2777ac */ /* 0x000e660008000800 */
[----:B------:R-:W-:-:S02]  /*1b70*/  UIADD3 UR21, UPT, UPT, UR41, -0x1, URZ ;  /* 0xffffffff29157890 */ /* 0x000fc4000fffe0ff */
[----:B------:R-:W-:-:S03]  /*1b80*/  USEL UR24, UR48, 0x2, UP1 ;  /* 0x0000000230187887 */ /* 0x000fc60008800000 */
[----:B------:R-:W-:Y:S02]  /*1b90*/  @UP2 UIADD3 UR21, UPT, UPT, UR41, URZ, URZ ;  /* 0x000000ff29152290 */ /* 0x000fe4000fffe0ff */
[----:B------:R-:W-:Y:S02]  /*1ba0*/  UIADD3 UR29, UPT, UPT, UR7, 0x6600, UR28 ;  /* 0x00006600071d7890 */ /* 0x000fe4000fffe01c */
[----:B------:R-:W-:Y:S02]  /*1bb0*/  UIADD3 UR44, UPT, UPT, UR43, -UR41, URZ ;  /* 0x800000292b2c7290 */ /* 0x000fe4000fffe0ff */
[----:B------:R-:W-:Y:S01]  /*1bc0*/  UIADD3 UR21, UPT, UPT, UR21, 0x1, URZ ;  /* 0x0000000115157890 */ /* 0x000fe2000fffe0ff */
[----:B---34-:R-:W-:-:S11]  /*1bd0*/  UMOV UR5, URZ ;  /* 0x000000ff00057c82 */ /* 0x018fd60008000000 */
.L_x_43:
[----:B------:R-:W2:Y:S02]  /*1be0*/  S2UR UR4, SR_CgaCtaId ;  /* 0x00000000000479c3 */ /* 0x000ea40000008800 */
[----:B--2---:R-:W-:-:S09]  /*1bf0*/  UISETP.NE.AND UP0, UPT, UR4, URZ, UPT ;  /* 0x000000ff0400728c */ /* 0x004fd2000bf05270 */
[----:B-1----:R-:W-:Y:S05]  /*1c00*/  BRA.U UP0, `(.L_x_24) ;  /* 0x0000000100287547 */ /* 0x002fea000b800000 */
[----:B------:R-:W-:Y:S02]  /*1c10*/  LEA R0, R9, UR7, 0x3 ;  /* 0x0000000709007c11 */ /* 0x000fe4000f8e18ff */
[----:B------:R-:W-:-:S04]  /*1c20*/  SHF.L.U32 R3, R8, 0x1f, RZ ;  /* 0x0000001f08037819 */ /* 0x000fc800000006ff */
[----:B------:R-:W2:Y:S02]  /*1c30*/  SYNCS.PHASECHK.TRANS64.TRYWAIT P0, [R0+URZ+0x200], R3 ;  /* 0x00020003000075a7 */ /* 0x000ea400080011ff */
[----:B--2---:R-:W-:Y:S05]  /*1c40*/  @!P0 BRA `(.L_x_25) ;  /* 0x0000008400788947 */ /* 0x004fea0003800000 */
.L_x_149:
[----:B------:R3:W-:Y:S01]  /*1c50*/  SYNCS.ARRIVE.TRANS64.A1T0 RZ, [R0+URZ+0x1f0], RZ ;  /* 0x0001f0ff00ff79a7 */ /* 0x0007e200081000ff */
[----:B------:R-:W-:-:S05]  /*1c60*/  VIADD R9, R9, 0x1 ;  /* 0x0000000109097836 */ /* 0x000fca0000000000 */
[----:B------:R-:W-:-:S04]  /*1c70*/  ISETP.NE.AND P0, PT, R9, 0x2, PT ;  /* 0x000000020900780c */ /* 0x000fc80003f05270 */
[----:B--2---:R-:W-:Y:S02]  /*1c80*/  SEL R3, RZ, 0x1, P0 ;  /* 0x00000001ff037807 */ /* 0x004fe40000000000 */
[----:B------:R-:W-:Y:S02]  /*1c90*/  SEL R9, R9, RZ, P0 ;  /* 0x000000ff09097207 */ /* 0x000fe40000000000 */
[----:B------:R-:W-:-:S07]  /*1ca0*/  LOP3.LUT R8, R8, R3, RZ, 0x3c, !PT ;  /* 0x0000000308087212 */ /* 0x000fce00078e3cff */
.L_x_24:
[----:B------:R-:W-:Y:S01]  /*1cb0*/  ULEA UR4, UR5, UR7, 0x3 ;  /* 0x0000000705047291 */ /* 0x000fe2000f8e18ff */
[----:B---3--:R-:W-:Y:S01]  /*1cc0*/  SHF.L.U32 R0, R12, 0x1f, RZ ;  /* 0x0000001f0c007819 */ /* 0x008fe200000006ff */
[----:B------:R-:W-:Y:S02]  /*1cd0*/  UISETP.GE.U32.AND UP0, UPT, UR46, 0x3f, UPT ;  /* 0x0000003f2e00788c */ /* 0x000fe4000bf06070 */
[----:B------:R-:W-:Y:S02]  /*1ce0*/  USHF.L.U32 UR11, UR20, 0x8, URZ ;  /* 0x00000008140b7899 */ /* 0x000fe400080006ff */
[----:B------:R-:W-:Y:S01]  /*1cf0*/  ULEA UR35, UR16, UR45, 0x6 ;  /* 0x0000002d10237291 */ /* 0x000fe2000f8e30ff */
[----:B------:R-:W-:Y:S02]  /*1d00*/  UMOV UR13, URZ ;  /* 0x000000ff000d7c82 */ /* 0x000fe40008000000 */
[----:B------:R2:W3:Y:S02]  /*1d10*/  SYNCS.PHASECHK.TRANS64.TRYWAIT P0, [UR4+0xa0], R0 ;  /* 0x0000a000ff0075a7 */ /* 0x0004e40008001104 */
[----:B------:R-:W-:Y:S07]  /*1d20*/  BRA.U !UP0, `(.L_x_26) ;  /* 0x0000000108bc7547 */ /* 0x000fee000b800000 */
[----:B------:R-:W-:Y:S01]  /*1d30*/  UMOV UR6, URZ ;  /* 0x000000ff00067c82 */ /* 0x000fe20008000000 */
[----:B------:R-:W-:-:S05]  /*1d40*/  UMOV UR4, UR5 ;  /* 0x0000000500047c82 */ /* 0x000fca0008000000 */
.L_x_32:
[----:B------:R-:W-:Y:S01]  /*1d50*/  ULEA UR33, UR4, UR7, 0x3 ;  /* 0x0000000704217291 */ /* 0x000fe2000f8e18ff */
[----:B---3--:R-:W-:Y:S01]  /*1d60*/  @!P3 MOV R2, 0x2800 ;  /* 0x000028000002b802 */ /* 0x008fe20000000f00 */
[----:B-1-3--:R-:W-:Y:S10]  /*1d70*/  @P0 BRA `(.L_x_27) ;  /* 0x00000000000c0947 */ /* 0x00aff40003800000 */
[----:B------:R-:W-:-:S04]  /*1d80*/  SHF.L.U32 R3, R12, 0x1f, RZ ;  /* 0x0000001f0c037819 */ /* 0x000fc800000006ff */
[----:B------:R-:W3:Y:S02]  /*1d90*/  SYNCS.PHASECHK.TRANS64.TRYWAIT P0, [UR33+0xa0], R3 ;  /* 0x0000a003ff0075a7 */ /* 0x000ee40008001121 */
[----:B---3--:R-:W-:Y:S05]  /*1da0*/  @!P0 BRA `(.L_x_28) ;  /* 0x0000008400348947 */ /* 0x008fea0003800000 */
.L_x_27:
[----:B------:R3:W-:Y:S01]  /*1db0*/  @!P3 SYNCS.ARRIVE.TRANS64 RZ, [UR33], R2 ;  /* 0x00000002ffffb9a7 */ /* 0x0007e20008000021 */
[----:B------:R-:W-:-:S04]  /*1dc0*/  ULOP3.LUT UR5, UR24, 0x2, URZ, 0xfc, !UPT ;  /* 0x0000000218057892 */ /* 0x000fc8000f8efcff */
[----:B------:R-:W-:-:S09]  /*1dd0*/  UISETP.NE.AND UP0, UPT, UR5, 0x2, UPT ;  /* 0x000000020500788c */ /* 0x000fd2000bf05270 */
[----:B------:R-:W-:Y:S05]  /*1de0*/  BRA.U UP0, `(.L_x_29) ;  /* 0x0000000100047547 */ /* 0x000fea000b800000 */
[----:B-1----:R-:W-:Y:S05]  /*1df0*/  BPT.TRAP 0x1 ;  /* 0x000000040000795c */ /* 0x002fea0000300000 */
.L_x_29:
[----:B------:R-:W-:Y:S04]  /*1e00*/  BSSY.RECONVERGENT B0, `(.L_x_30) ;  /* 0x0000003000007945 */ /* 0x000fe80003800200 */
[----:B------:R-:W-:Y:S05]  /*1e10*/  @P2 BRA `(.L_x_31) ;  /* 0x0000000000042947 */ /* 0x000fea0003800000 */
[----:B-1----:R-:W-:Y:S05]  /*1e20*/  BPT.TRAP 0x1 ;  /* 0x000000040000795c */ /* 0x002fea0000300000 */
.L_x_31:
[----:B-1----:R-:W-:Y:S05]  /*1e30*/  BSYNC.RECONVERGENT B0 ;  /* 0x0000000000007941 */ /* 0x002fea0003800200 */
.L_x_30:
[----:B------:R-:W-:Y:S02]  /*1e40*/  UIADD3 UR5, UPT, UPT, UR4, 0x1, URZ ;  /* 0x0000000104057890 */ /* 0x000fe4000fffe0ff */
[----:B------:R-:W-:Y:S02]  /*1e50*/  ULEA UR32, UR4, UR28, 0xb ;  /* 0x0000001c04207291 */ /* 0x000fe4000f8e58ff */
[----:B------:R-:W-:Y:S02]  /*1e60*/  UISETP.NE.AND UP0, UPT, UR5, 0x14, UPT ;  /* 0x000000140500788c */ /* 0x000fe4000bf05270 */
[----:B------:R-:W-:Y:S02]  /*1e70*/  UIADD3 UR16, UP1, UPT, UR26, 0x80, URZ ;  /* 0x000000801a107890 */ /* 0x000fe4000ff3e0ff */
[----:B------:R-:W-:Y:S02]  /*1e80*/  USEL UR9, URZ, 0x1, UP0 ;  /* 0x00000001ff097887 */ /* 0x000fe40008000000 */
[----:B------:R-:W-:-:S02]  /*1e90*/  USEL UR5, UR5, URZ, UP0 ;  /* 0x000000ff05057287 */ /* 0x000fc40008000000 */
[----:B------:R-:W-:Y:S02]  /*1ea0*/  UIADD3 UR14, UP0, UPT, UR26, 0x180, URZ ;  /* 0x000001801a0e7890 */ /* 0x000fe4000ff1e0ff */
[----:B------:R-:W-:Y:S01]  /*1eb0*/  ULEA UR8, UR5, UR7, 0x3 ;  /* 0x0000000705087291 */ /* 0x000fe2000f8e18ff */
[----:B------:R-:W-:Y:S01]  /*1ec0*/  LOP3.LUT R12, R12, UR9, RZ, 0x3c, !PT ;  /* 0x000000090c0c7c12 */ /* 0x000fe2000f8e3cff */
[----:B------:R-:W-:Y:S02]  /*1ed0*/  USHF.L.U32 UR34, UR6, 0x5, URZ ;  /* 0x0000000506227899 */ /* 0x000fe400080006ff */
[----:B------:R-:W-:Y:S01]  /*1ee0*/  UIADD3.X UR17, UPT, UPT, URZ, UR27, URZ, UP1, !UPT ;  /* 0x0000001bff117290 */ /* 0x000fe20008ffe4ff */
[----:B--2---:R-:W-:Y:S01]  /*1ef0*/  SHF.L.U32 R0, R12, 0x1f, RZ ;  /* 0x0000001f0c007819 */ /* 0x004fe200000006ff */
[----:B------:R-:W-:Y:S02]  /*1f00*/  UIADD3 UR32, UPT, UPT, UR7, 0x6600, UR32 ;  /* 0x0000660007207890 */ /* 0x000fe4000fffe020 */
[----:B------:R-:W-:Y:S01]  /*1f10*/  UIADD3.X UR15, UPT, UPT, URZ, UR27, URZ, UP0, !UPT ;  /* 0x0000001bff0f7290 */ /* 0x000fe200087fe4ff */
[----:B------:R4:W1:Y:S01]  /*1f20*/  SYNCS.PHASECHK.TRANS64.TRYWAIT P0, [UR8+0xa0], R0 ;  /* 0x0000a000ff0075a7 */ /* 0x0008620008001108 */
[----:B------:R-:W-:Y:S01]  /*1f30*/  ULEA UR8, UR4, UR7, 0xd ;  /* 0x0000000704087291 */ /* 0x000fe2000f8e68ff */
[----:B------:R-:W-:Y:S01]  /*1f40*/  UMOV UR13, 0xff0000 ;  /* 0x00ff0000000d7882 */ /* 0x000fe20000000000 */
[----:B------:R-:W-:-:S02]  /*1f50*/  UMOV UR18, 0x0 ;  /* 0x0000000000127882 */ /* 0x000fc40000000000 */
[----:B------:R-:W-:Y:S01]  /*1f60*/  UIADD3 UR8, UPT, UPT, UR8, 0x10600, URZ ;  /* 0x0001060008087890 */ /* 0x000fe2000fffe0ff */
[----:B------:R-:W-:Y:S01]  /*1f70*/  UMOV UR19, 0x10000000 ;  /* 0x1000000000137882 */ /* 0x000fe20000000000 */
[----:B------:R-:W-:Y:S01]  /*1f80*/  UMOV UR12, UR36 ;  /* 0x00000024000c7c82 */ /* 0x000fe20008000000 */
[----:B------:R-:W-:Y:S01]  /*1f90*/  UMOV UR9, UR33 ;  /* 0x0000002100097c82 */ /* 0x000fe20008000000 */
[----:B------:R-:W-:Y:S01]  /*1fa0*/  UMOV UR10, UR34 ;  /* 0x00000022000a7c82 */ /* 0x000fe20008000000 */
[----:B------:R2:W-:Y:S01]  /*1fb0*/  UTMALDG.3D.MULTICAST [UR32], [UR16], UR13, desc[UR18] ;  /* 0x00001220100073b4 */ /* 0x0005e2000801180d */
[----:B------:R-:W-:Y:S01]  /*1fc0*/  UIADD3 UR6, UPT, UPT, UR6, 0x1, URZ ;  /* 0x0000000106067890 */ /* 0x000fe2000fffe0ff */
[----:B------:R-:W-:-:S03]  /*1fd0*/  UMOV UR4, UR5 ;  /* 0x0000000500047c82 */ /* 0x000fc60008000000 */
[----:B------:R-:W-:Y:S01]  /*1fe0*/  UISETP.NE.AND UP0, UPT, UR6, UR21, UPT ;  /* 0x000000150600728c */ /* 0x000fe2000bf05270 */
[----:B------:R4:W-:Y:S01]  /*1ff0*/  UTMALDG.3D [UR8], [UR14], desc[UR18] ;  /* 0x000012080e0075b4 */ /* 0x0009e20008011000 */
[----:B--2---:R-:W-:-:S07]  /*2000*/  UMOV UR13, UR21 ;  /* 0x00000015000d7c82 */ /* 0x004fce0008000000 */
[----:B----4-:R-:W-:Y:S05]  /*2010*/  BRA.U UP0, `(.L_x_32) ;  /* 0xfffffffd004c7547 */ /* 0x010fea000b83ffff */
.L_x_26:
[----:B------:R-:W-:Y:S01]  /*2020*/  ULEA UR4, UR5, UR7, 0x3 ;  /* 0x0000000705047291 */ /* 0x000fe2000f8e18ff */
[----:B--2---:R-:W-:Y:S01]  /*2030*/  SHF.L.U32 R0, R12, 0x1f, RZ ;  /* 0x0000001f0c007819 */ /* 0x004fe200000006ff */
[----:B------:R-:W-:Y:S01]  /*2040*/  @!P1 SYNCS.ARRIVE.TRANS64.A1T0 RZ, [UR7+0x188], RZ ;  /* 0x000188ffffff99a7 */ /* 0x000fe20008100007 */
[----:B------:R-:W-:-:S06]  /*2050*/  UISETP.GT.AND UP0, UPT, UR43, UR41, UPT ;  /* 0x000000292b00728c */ /* 0x000fcc000bf04270 */
[----:B-1-3--:R1:W2:Y:S03]  /*2060*/  SYNCS.PHASECHK.TRANS64.TRYWAIT P0, [UR4+0xa0], R0 ;  /* 0x0000a000ff0075a7 */ /* 0x00a2a60008001104 */
[----:B------:R-:W-:Y:S05]  /*2070*/  BRA.U !UP0, `(.L_x_33) ;  /* 0x0000000108bc7547 */ /* 0x000fea000b800000 */
[----:B------:R-:W-:Y:S01]  /*2080*/  UIADD3 UR25, UPT, UPT, UR44, UR13, URZ ;  /* 0x0000000d2c197290 */ /* 0x000fe2000fffe0ff */
[----:B------:R-:W-:-:S11]  /*2090*/  UMOV UR4, UR5 ;  /* 0x0000000500047c82 */ /* 0x000fd60008000000 */
.L_x_39:
[----:B------:R-:W-:Y:S01]  /*20a0*/  ULEA UR17, UR4, UR7, 0x3 ;  /* 0x0000000704117291 */ /* 0x000fe2000f8e18ff */
[----:B--2---:R-:W-:Y:S01]  /*20b0*/  @!P3 MOV R2, 0x2800 ;  /* 0x000028000002b802 */ /* 0x004fe20000000f00 */
[----:B--2-4-:R-:W-:Y:S10]  /*20c0*/  @P0 BRA `(.L_x_34) ;  /* 0x00000000000c0947 */ /* 0x014ff40003800000 */
[----:B------:R-:W-:-:S04]  /*20d0*/  SHF.L.U32 R3, R12, 0x1f, RZ ;  /* 0x0000001f0c037819 */ /* 0x000fc800000006ff */
[----:B------:R-:W2:Y:S02]  /*20e0*/  SYNCS.PHASECHK.TRANS64.TRYWAIT P0, [UR17+0xa0], R3 ;  /* 0x0000a003ff0075a7 */ /* 0x000ea40008001111 */
[----:B--2---:R-:W-:Y:S05]  /*20f0*/  @!P0 BRA `(.L_x_35) ;  /* 0x0000008000788947 */ /* 0x004fea0003800000 */
.L_x_34:
[----:B------:R2:W-:Y:S01]  /*2100*/  @!P3 SYNCS.ARRIVE.TRANS64 RZ, [UR17], R2 ;  /* 0x00000002ffffb9a7 */ /* 0x0005e20008000011 */
[----:B------:R-:W-:-:S04]  /*2110*/  ULOP3.LUT UR5, UR24, 0x2, URZ, 0xfc, !UPT ;  /* 0x0000000218057892 */ /* 0x000fc8000f8efcff */
[----:B------:R-:W-:-:S09]  /*2120*/  UISETP.NE.AND UP0, UPT, UR5, 0x2, UPT ;  /* 0x000000020500788c */ /* 0x000fd2000bf05270 */
[----:B------:R-:W-:Y:S05]  /*2130*/  BRA.U UP0, `(.L_x_36) ;  /* 0x0000000100047547 */ /* 0x000fea000b800000 */
[----:B------:R-:W-:Y:S05]  /*2140*/  BPT.TRAP 0x1 ;  /* 0x000000040000795c */ /* 0x000fea0000300000 */
.L_x_36:
[----:B------:R-:W-:Y:S04]  /*2150*/  BSSY.RECONVERGENT B0, `(.L_x_37) ;  /* 0x0000003000007945 */ /* 0x000fe80003800200 */
[----:B------:R-:W-:Y:S05]  /*2160*/  @P2 BRA `(.L_x_38) ;  /* 0x0000000000042947 */ /* 0x000fea0003800000 */
[----:B------:R-:W-:Y:S05]  /*2170*/  BPT.TRAP 0x1 ;  /* 0x000000040000795c */ /* 0x000fea0000300000 */
.L_x_38:
[----:B------:R-:W-:Y:S05]  /*2180*/  BSYNC.RECONVERGENT B0 ;  /* 0x0000000000007941 */ /* 0x000fea0003800200 */
.L_x_37:
[----:B------:R-:W-:Y:S02]  /*2190*/  UIADD3 UR5, UPT, UPT, UR4, 0x1, URZ ;  /* 0x0000000104057890 */ /* 0x000fe4000fffe0ff */
[----:B------:R-:W-:Y:S02]  /*21a0*/  UIADD3 UR14, UP1, UPT, UR26, 0x80, URZ ;  /* 0x000000801a0e7890 */ /* 0x000fe4000ff3e0ff */
[----:B------:R-:W-:Y:S02]  /*21b0*/  UISETP.NE.AND UP0, UPT, UR5, 0x14, UPT ;  /* 0x000000140500788c */ /* 0x000fe4000bf05270 */
[----:B------:R-:W-:Y:S02]  /*21c0*/  USHF.L.U32 UR18, UR13, 0x5, URZ ;  /* 0x000000050d127899 */ /* 0x000fe400080006ff */
[----:B------:R-:W-:Y:S02]  /*21d0*/  USEL UR8, URZ, 0x1, UP0 ;  /* 0x00000001ff087887 */ /* 0x000fe40008000000 */
[----:B------:R-:W-:-:S02]  /*21e0*/  USEL UR5, UR5, URZ, UP0 ;  /* 0x000000ff05057287 */ /* 0x000fc40008000000 */
[----:B------:R-:W-:Y:S02]  /*21f0*/  UIADD3 UR22, UP0, UPT, UR26, 0x180, URZ ;  /* 0x000001801a167890 */ /* 0x000fe4000ff1e0ff */
[----:B------:R-:W-:Y:S01]  /*2200*/  LOP3.LUT R12, R12, UR8, RZ, 0x3c, !PT ;  /* 0x000000080c0c7c12 */ /* 0x000fe2000f8e3cff */
[----:B------:R-:W-:Y:S02]  /*2210*/  ULEA UR6, UR5, UR7, 0x3 ;  /* 0x0000000705067291 */ /* 0x000fe4000f8e18ff */
[----:B------:R-:W-:Y:S01]  /*2220*/  ULEA UR8, UR4, UR7, 0xd ;  /* 0x0000000704087291 */ /* 0x000fe2000f8e68ff */
[----:B-1----:R-:W-:Y:S01]  /*2230*/  SHF.L.U32 R0, R12, 0x1f, RZ ;  /* 0x0000001f0c007819 */ /* 0x002fe200000006ff */
[----:B------:R-:W-:Y:S02]  /*2240*/  ULEA UR16, UR4, UR29, 0xb ;  /* 0x0000001d04107291 */ /* 0x000fe4000f8e58ff */
[----:B------:R-:W-:Y:S02]  /*2250*/  UIADD3.X UR15, UPT, UPT, URZ, UR27, URZ, UP1, !UPT ;  /* 0x0000001bff0f7290 */ /* 0x000fe40008ffe4ff */
[----:B------:R-:W-:Y:S01]  /*2260*/  UIADD3 UR8, UPT, UPT, UR8, 0x10600, URZ ;  /* 0x0001060008087890 */ /* 0x000fe2000fffe0ff */
[----:B------:R3:W4:Y:S01]  /*2270*/  SYNCS.PHASECHK.TRANS64.TRYWAIT P0, [UR6+0xa0], R0 ;  /* 0x0000a000ff0075a7 */ /* 0x0007220008001106 */
[----:B------:R-:W-:Y:S01]  /*2280*/  UIADD3.X UR23, UPT, UPT, URZ, UR27, URZ, UP0, !UPT ;  /* 0x0000001bff177290 */ /* 0x000fe200087fe4ff */
[----:B------:R-:W-:Y:S01]  /*2290*/  UMOV UR6, 0xff0000 ;  /* 0x00ff000000067882 */ /* 0x000fe20000000000 */
[----:B------:R-:W-:Y:S01]  /*22a0*/  UMOV UR30, 0x0 ;  /* 0x00000000001e7882 */ /* 0x000fe20000000000 */
[----:B------:R-:W-:Y:S01]  /*22b0*/  UMOV UR31, 0x10000000 ;  /* 0x10000000001f7882 */ /* 0x000fe20000000000 */
[----:B------:R-:W-:Y:S01]  /*22c0*/  UMOV UR19, UR35 ;  /* 0x0000002300137c82 */ /* 0x000fe20008000000 */
[----:B------:R-:W-:Y:S01]  /*22d0*/  UMOV UR20, UR36 ;  /* 0x0000002400147c82 */ /* 0x000fe20008000000 */
[----:B------:R-:W-:Y:S01]  /*22e0*/  UMOV UR12, UR36 ;  /* 0x00000024000c7c82 */ /* 0x000fe20008000000 */
[----:B------:R-:W-:Y:S01]  /*22f0*/  UMOV UR9, UR17 ;  /* 0x0000001100097c82 */ /* 0x000fe20008000000 */
[----:B------:R-:W-:Y:S01]  /*2300*/  UMOV UR10, UR18 ;  /* 0x00000012000a7c82 */ /* 0x000fe20008000000 */
[----:B------:R3:W-:Y:S01]  /*2310*/  UTMALDG.3D.MULTICAST [UR16], [UR14], UR6, desc[UR30] ;  /* 0x00001e100e0073b4 */ /* 0x0007e20008011806 */
[----:B------:R-:W-:Y:S01]  /*2320*/  UIADD3 UR13, UPT, UPT, UR13, 0x1, URZ ;  /* 0x000000010d0d7890 */ /* 0x000fe2000fffe0ff */
[----:B------:R-:W-:-:S03]  /*2330*/  UMOV UR4, UR5 ;  /* 0x0000000500047c82 */ /* 0x000fc60008000000 */
[----:B------:R-:W-:Y:S01]  /*2340*/  UISETP.NE.AND UP0, UPT, UR13, UR25, UPT ;  /* 0x000000190d00728c */ /* 0x000fe2000bf05270 */
[----:B------:R3:W-:Y:S08]  /*2350*/  UTMALDG.3D [UR8], [UR22], desc[UR30] ;  /* 0x00001e08160075b4 */ /* 0x0007f00008011000 */
[----:B---3--:R-:W-:Y:S05]  /*2360*/  BRA.U UP0, `(.L_x_39) ;  /* 0xfffffffd004c7547 */ /* 0x008fea000b83ffff */
.L_x_33:
[C---:B------:R-:W-:Y:S01]  /*2370*/  LEA R3, R11.reuse, UR7, 0x3 ;  /* 0x000000070b037c11 */ /* 0x040fe2000f8e18ff */
[----:B------:R-:W-:Y:S01]  /*2380*/  NOP ;  /* 0x0000000000007918 */ /* 0x000fe20000000000 */
[----:B-1----:R-:W-:Y:S02]  /*2390*/  SHF.L.U32 R0, R10, 0x1f, RZ ;  /* 0x0000001f0a007819 */ /* 0x002fe400000006ff */
[----:B------:R-:W-:Y:S02]  /*23a0*/  LEA R5, R11, UR7, 0x4 ;  /* 0x000000070b057c11 */ /* 0x000fe4000f8e20ff */
[----:B--2-4-:R-:W1:Y:S02]  /*23b0*/  SYNCS.PHASECHK.TRANS64.TRYWAIT P0, [R3+URZ+0x190], R0 ;  /* 0x00019000030075a7 */ /* 0x014e6400080011ff */
[----:B-1----:R-:W-:Y:S05]  /*23c0*/  @!P0 BRA `(.L_x_40) ;  /* 0x0000007c00dc8947 */ /* 0x002fea0003800000 */
.L_x_152:
[----:B------:R-:W2:Y:S01]  /*23d0*/  LDS.128 R4, [R5+0x220] ;  /* 0x0002200005047984 */ /* 0x000ea20000000c00 */
[----:B------:R-:W-:Y:S01]  /*23e0*/  UISETP.GE.AND UP0, UPT, UR42, 0x1, UPT ;  /* 0x000000012a00788c */ /* 0x000fe2000bf06270 */
[----:B------:R-:W-:Y:S01]  /*23f0*/  @!PT LDS RZ, [RZ] ;  /* 0x00000000fffff984 */ /* 0x000fe20000000800 */
[----:B------:R-:W-:Y:S01]  /*2400*/  @!PT LDS RZ, [RZ] ;  /* 0x00000000fffff984 */ /* 0x000fe20000000800 */
[----:B------:R-:W-:Y:S01]  /*2410*/  @!PT LDS RZ, [RZ] ;  /* 0x00000000fffff984 */ /* 0x000fe20000000800 */
[----:B------:R-:W-:Y:S01]  /*2420*/  @!PT LDS RZ, [RZ] ;  /* 0x00000000fffff984 */ /* 0x000fe20000000800 */
[----:B------:R3:W-:Y:S06]  /*2430*/  MEMBAR.ALL.CTA ;  /* 0x0000000000007992 */ /* 0x0007ec0000008000 */
[----:B---3--:R-:W3:Y:S01]  /*2440*/  FENCE.VIEW.ASYNC.S ;  /* 0x00000000000073c6 */ /* 0x008ee20000000000 */
[----:B--2---:R-:W-:-:S13]  /*2450*/  LOP3.LUT P0, RZ, R6, 0x1, RZ, 0xc0, !PT ;  /* 0x0000000106ff7812 */ /* 0x004fda000780c0ff */
[----:B---3--:R-:W-:Y:S01]  /*2460*/  VOTEU.ANY UP1, P0 ;  /* 0x0000000000ff7886 */ /* 0x008fe20000020100 */
[----:B------:R-:W-:-:S13]  /*2470*/  PLOP3.LUT P0, PT, PT, PT, UP1, 0x80, 0x8 ;  /* 0x000000000008781c */ /* 0x000fda0003f0f018 */
[----:B-1----:R-:W-:Y:S02]  /*2480*/  @P0 LOP3.LUT R0, R5, 0xffff, RZ, 0xc0, !PT ;  /* 0x0000ffff05000812 */ /* 0x002fe400078ec0ff */
[----:B------:R-:W-:Y:S02]  /*2490*/  @P0 MOV R2, R4 ;  /* 0x0000000400020202 */ /* 0x000fe40000000f00 */
[----:B------:R-:W-:Y:S01]  /*24a0*/  @P0 R2UR UR6, R0 ;  /* 0x00000000000602ca */ /* 0x000fe200000e0000 */
[----:B------:R-:W-:Y:S01]  /*24b0*/  VIADD R0, R3, 0x1a0 ;  /* 0x000001a003007836 */ /* 0x000fe20000000000 */
[----:B------:R-:W-:Y:S02]  /*24c0*/  @P0 SHF.R.U32.HI R4, RZ, 0x10, R5 ;  /* 0x00000010ff040819 */ /* 0x000fe40000011605 */
[----:B------:R-:W-:Y:S02]  /*24d0*/  @P0 R2UR UR8, R2 ;  /* 0x00000000020802ca */ /* 0x000fe400000e0000 */
[----:B------:R-:W-:-:S02]  /*24e0*/  PRMT R0, RZ, 0x654, R0 ;  /* 0x00000654ff007816 */ /* 0x000fc40000000000 */
[----:B------:R-:W-:Y:S02]  /*24f0*/  @P0 R2UR UR4, R4 ;  /* 0x00000000040402ca */ /* 0x000fe400000e0000 */
[----:B------:R1:W-:Y:S03]  /*2500*/  SYNCS.ARRIVE.TRANS64.RED.A1T0 RZ, [R0+URZ], RZ ;  /* 0x000000ff00ff79a7 */ /* 0x0003e600081004ff */
[----:B------:R-:W-:-:S04]  /*2510*/  @UP1 UMOV UR37, UR6 ;  /* 0x0000000600251c82 */ /* 0x000fc80008000000 */
[----:B------:R-:W-:-:S04]  /*2520*/  @UP1 UMOV UR38, UR8 ;  /* 0x0000000800261c82 */ /* 0x000fc80008000000 */
[----:B------:R-:W-:Y:S01]  /*2530*/  @UP1 UMOV UR36, UR4 ;  /* 0x0000000400241c82 */ /* 0x000fe20008000000 */
[----:B------:R-:W-:Y:S05]  /*2540*/  BRA.U !UP0, `(.L_x_41) ;  /* 0x0000000108d47547 */ /* 0x000fea000b800000 */
[----:B------:R-:W2:Y:S01]  /*2550*/  LDCU.128 UR12, c[0x0][0xb10] ;  /* 0x00016200ff0c77ac */ /* 0x000ea20008000c00 */
[----:B------:R-:W3:Y:S01]  /*2560*/  LDCU UR25, c[0x0][0xb20] ;  /* 0x00016400ff1977ac */ /* 0x000ee20008000800 */
[----:B------:R-:W4:Y:S01]  /*2570*/  LDCU UR20, c[0x0][0xb0c] ;  /* 0x00016180ff1477ac */ /* 0x000f220008000800 */
[----:B------:R-:W1:Y:S01]  /*2580*/  LDCU.64 UR10, c[0x0][0xb28] ;  /* 0x00016500ff0a77ac */ /* 0x000e620008000a00 */
[----:B------:R-:W-:Y:S02]  /*2590*/  UISETP.NE.AND UP3, UPT, UR42, 0x1, UPT ;  /* 0x000000012a00788c */ /* 0x000fe4000bf65270 */
[----:B--2---:R-:W-:Y:S02]  /*25a0*/  UIMAD.WIDE.U32 UR16, UR39, UR15, URZ ;  /* 0x0000000f271072a5 */ /* 0x004fe4000f8e00ff */
[----:B------:R-:W-:Y:S02]  /*25b0*/  UIMAD.WIDE.U32 UR8, UR40, UR12, URZ ;  /* 0x0000000c280872a5 */ /* 0x000fe4000f8e00ff */
[----:B------:R-:W-:-:S02]  /*25c0*/  UISETP.NE.AND UP0, UPT, UR14, 0x1, UPT ;  /* 0x000000010e00788c */ /* 0x000fc4000bf05270 */
[----:B------:R-:W-:Y:S01]  /*25d0*/  UIMAD.WIDE.U32 UR22, UR37, UR15, URZ ;  /* 0x0000000f251672a5 */ /* 0x000fe2000f8e00ff */
[----:B------:R-:W-:Y:S02]  /*25e0*/  UMOV UR16, UR17 ;  /* 0x0000001100107c82 */ /* 0x000fe40008000000 */
[----:B------:R-:W-:Y:S01]  /*25f0*/  UMOV UR8, UR9 ;  /* 0x0000000900087c82 */ /* 0x000fe20008000000 */
[----:B---3--:R-:W-:Y:S02]  /*2600*/  USHF.R.U32.HI UR16, URZ, UR25, UR16 ;  /* 0x00000019ff107299 */ /* 0x008fe40008011610 */
[----:B----4-:R-:W-:Y:S02]  /*2610*/  UISETP.NE.AND UP2, UPT, UR20, 0x1, UPT ;  /* 0x000000011400788c */ /* 0x010fe4000bf45270 */
[----:B------:R-:W-:Y:S02]  /*2620*/  USHF.R.U32.HI UR8, URZ, UR13, UR8 ;  /* 0x0000000dff087299 */ /* 0x000fe40008011608 */
[----:B------:R-:W-:-:S02]  /*2630*/  USEL UR6, UR39, UR16, !UP0 ;  /* 0x0000001027067287 */ /* 0x000fc4000c000000 */
[----:B------:R-:W-:Y:S02]  /*2640*/  USEL UR8, UR40, UR8, !UP2 ;  /* 0x0000000828087287 */ /* 0x000fe4000d000000 */
[----:B-1----:R-:W-:Y:S01]  /*2650*/  UIMAD.WIDE.U32 UR16, UR6, UR10, URZ ;  /* 0x0000000a061072a5 */ /* 0x002fe2000f8e00ff */
[----:B------:R-:W-:Y:S01]  /*2660*/  UMOV UR4, UR23 ;  /* 0x0000001700047c82 */ /* 0x000fe20008000000 */
[----:B------:R-:W-:Y:S02]  /*2670*/  UIMAD.WIDE.U32 UR18, UR38, UR12, URZ ;  /* 0x0000000c261272a5 */ /* 0x000fe4000f8e00ff */
[----:B------:R-:W-:-:S03]  /*2680*/  UIMAD.WIDE.U32 UR22, UR8, UR10, URZ ;  /* 0x0000000a081672a5 */ /* 0x000fc6000f8e00ff */
[----:B------:R-:W-:Y:S01]  /*2690*/  UMOV UR16, UR17 ;  /* 0x0000001100107c82 */ /* 0x000fe20008000000 */
[----:B------:R-:W-:Y:S02]  /*26a0*/  USHF.R.U32.HI UR4, URZ, UR25, UR4 ;  /* 0x00000019ff047299 */ /* 0x000fe40008011604 */
[----:B------:R-:W-:Y:S01]  /*26b0*/  @UP3 USHF.R.U32.HI UR6, URZ, UR11, UR16 ;  /* 0x0000000bff063299 */ /* 0x000fe20008011610 */
[----:B------:R-:W-:Y:S01]  /*26c0*/  UMOV UR18, UR19 ;  /* 0x0000001300127c82 */ /* 0x000fe20008000000 */
[----:B------:R-:W-:Y:S01]  /*26d0*/  UMOV UR22, UR23 ;  /* 0x0000001700167c82 */ /* 0x000fe20008000000 */
[----:B------:R-:W-:Y:S02]  /*26e0*/  USHF.R.U32.HI UR13, URZ, UR13, UR18 ;  /* 0x0000000dff0d7299 */ /* 0x000fe40008011612 */
[----:B------:R-:W-:Y:S02]  /*26f0*/  USEL UR4, UR37, UR4, !UP0 ;  /* 0x0000000425047287 */ /* 0x000fe4000c000000 */
[----:B------:R-:W-:-:S02]  /*2700*/  @UP3 USHF.R.U32.HI UR8, URZ, UR11, UR22 ;  /* 0x0000000bff083299 */ /* 0x000fc40008011616 */
[----:B------:R-:W-:Y:S02]  /*2710*/  UIMAD UR9, UR42, UR6, URZ ;  /* 0x000000062a0972a4 */ /* 0x000fe4000f8e02ff */
[----:B------:R-:W-:Y:S02]  /*2720*/  USEL UR6, UR38, UR13, !UP2 ;  /* 0x0000000d26067287 */ /* 0x000fe4000d000000 */
[----:B------:R-:W-:Y:S02]  /*2730*/  UIMAD UR12, UR42, UR8, URZ ;  /* 0x000000082a0c72a4 */ /* 0x000fe4000f8e02ff */
[----:B------:R-:W-:Y:S02]  /*2740*/  UISETP.GE.AND UP0, UPT, UR4, UR9, UPT ;  /* 0x000000090400728c */ /* 0x000fe4000bf06270 */
[----:B------:R-:W-:Y:S02]  /*2750*/  UIMAD.WIDE.U32 UR16, UR4, UR10, URZ ;  /* 0x0000000a041072a5 */ /* 0x000fe4000f8e00ff */
[----:B------:R-:W-:-:S02]  /*2760*/  UISETP.GE.OR UP0, UPT, UR6, UR12, UP0 ;  /* 0x0000000c0600728c */ /* 0x000fc40008706670 */
        /* <DEDUP_REMOVED lines=19> */
.L_x_41:
[----:B------:R-:W2:Y:S02]  /*28a0*/  LDCU UR4, c[0x0][0xb30] ;  /* 0x00016600ff0477ac */ /* 0x000ea40008000800 */
[----:B--2---:R-:W-:-:S09]  /*28b0*/  UISETP.NE.AND UP0, UPT, UR4, 0x1, UPT ;  /* 0x000000010400788c */ /* 0x004fd2000bf05270 */
[----:B------:R-:W-:Y:S05]  /*28c0*/  BRA.U UP0, `(.L_x_42) ;  /* 0x0000000100447547 */ /* 0x000fea000b800000 */
[----:B------:R-:W2:Y:S01]  /*28d0*/  LDCU.128 UR12, c[0x0][0xb10] ;  /* 0x00016200ff0c77ac */ /* 0x000ea20008000c00 */
[----:B------:R-:W3:Y:S01]  /*28e0*/  LDCU UR16, c[0x0][0xb0c] ;  /* 0x00016180ff1077ac */ /* 0x000ee20008000800 */
[----:B------:R-:W4:Y:S01]  /*28f0*/  LDCU UR17, c[0x0][0xb20] ;  /* 0x00016400ff1177ac */ /* 0x000f220008000800 */
[----:B--2---:R-:W-:Y:S02]  /*2900*/  UIMAD.WIDE.U32 UR10, UR38, UR12, URZ ;  /* 0x0000000c260a72a5 */ /* 0x004fe4000f8e00ff */
[----:B------:R-:W-:Y:S02]  /*2910*/  UIMAD.WIDE.U32 UR8, UR37, UR15, URZ ;  /* 0x0000000f250872a5 */ /* 0x000fe4000f8e00ff */
[----:B---3--:R-:W-:Y:S02]  /*2920*/  UISETP.NE.AND UP2, UPT, UR16, 0x1, UPT ;  /* 0x000000011000788c */ /* 0x008fe4000bf45270 */
[----:B------:R-:W-:Y:S01]  /*2930*/  UISETP.NE.AND UP0, UPT, UR14, 0x1, UPT ;  /* 0x000000010e00788c */ /* 0x000fe2000bf05270 */
[----:B------:R-:W-:-:S02]  /*2940*/  UMOV UR6, UR11 ;  /* 0x0000000b00067c82 */ /* 0x000fc40008000000 */
[----:B------:R-:W-:Y:S01]  /*2950*/  UMOV UR4, UR9 ;  /* 0x0000000900047c82 */ /* 0x000fe20008000000 */
[----:B------:R-:W-:Y:S02]  /*2960*/  USHF.R.U32.HI UR6, URZ, UR13, UR6 ;  /* 0x0000000dff067299 */ /* 0x000fe40008011606 */
[----:B----4-:R-:W-:Y:S02]  /*2970*/  USHF.R.U32.HI UR4, URZ, UR17, UR4 ;  /* 0x00000011ff047299 */ /* 0x010fe40008011604 */
[----:B------:R-:W-:Y:S02]  /*2980*/  USEL UR6, UR38, UR6, !UP2 ;  /* 0x0000000626067287 */ /* 0x000fe4000d000000 */
[----:B------:R-:W-:-:S04]  /*2990*/  USEL UR4, UR37, UR4, !UP0 ;  /* 0x0000000425047287 */ /* 0x000fc8000c000000 */
[----:B------:R-:W-:Y:S02]  /*29a0*/  UIADD3 UR8, UPT, UPT, UR6, -UR4, URZ ;  /* 0x8000000406087290 */ /* 0x000fe4000fffe0ff */
[----:B------:R-:W-:Y:S02]  /*29b0*/  UIADD3 UR4, UPT, UPT, -UR6, UR4, URZ ;  /* 0x0000000406047290 */ /* 0x000fe4000fffe1ff */
[----:B------:R-:W-:Y:S02]  /*29c0*/  UIMAD UR37, UR8, UR14, UR37 ;  /* 0x0000000e082572a4 */ /* 0x000fe4000f8e0225 */
[----:B------:R-:W-:-:S12]  /*29d0*/  UIMAD UR38, UR4, UR16, UR38 ;  /* 0x00000010042672a4 */ /* 0x000fd8000f8e0226 */
.L_x_42:
[----:B------:R-:W-:Y:S01]  /*29e0*/  VIADD R11, R11, 0x1 ;  /* 0x000000010b0b7836 */ /* 0x000fe20000000000 */
[----:B------:R-:W-:Y:S01]  /*29f0*/  R2UR UR4, R87 ;  /* 0x00000000570472ca */ /* 0x000fe200000e0000 */
[----:B------:R-:W-:Y:S01]  /*2a00*/  UIADD3 UR20, UPT, UPT, UR37, UR59, URZ ;  /* 0x0000003b25147290 */ /* 0x000fe2000fffe0ff */
[----:B------:R-:W-:Y:S02]  /*2a10*/  PLOP3.LUT P1, PT, PT, PT, PT, 0x80, 0x8 ;  /* 0x000000000008781c */ /* 0x000fe40003f2f070 */
[----:B------:R-:W-:-:S04]  /*2a20*/  ISETP.NE.AND P0, PT, R11, 0x2, PT ;  /* 0x000000020b00780c */ /* 0x000fc80003f05270 */
[----:B------:R-:W-:Y:S02]  /*2a30*/  SEL R3, RZ, 0x1, P0 ;  /* 0x00000001ff037807 */ /* 0x000fe40000000000 */
[----:B------:R-:W-:Y:S02]  /*2a40*/  SEL R11, R11, RZ, P0 ;  /* 0x000000ff0b0b7207 */ /* 0x000fe40000000000 */
[----:B------:R-:W-:Y:S01]  /*2a50*/  LOP3.LUT R10, R10, R3, RZ, 0x3c, !PT ;  /* 0x000000030a0a7212 */ /* 0x000fe200078e3cff */
[----:B------:R-:W-:Y:S01]  /*2a60*/  UIADD3 UR16, UPT, UPT, UR38, UR4, URZ ;  /* 0x0000000426107290 */ /* 0x000fe2000fffe0ff */
[----:B------:R-:W-:Y:S11]  /*2a70*/  BRA.U UP1, `(.L_x_43) ;  /* 0xfffffff101587547 */ /* 0x000ff6000b83ffff */
[----:B------:R-:W-:Y:S01]  /*2a80*/  UIADD3 UR7, UPT, UPT, UR7, 0xa0, URZ ;  /* 0x000000a007077890 */ /* 0x000fe2000fffe0ff */
[----:B------:R-:W-:-:S03]  /*2a90*/  SHF.L.U32 R3, R12, 0x1f, RZ ;  /* 0x0000001f0c037819 */ /* 0x000fc600000006ff */
[----:B------:R-:W-:-:S09]  /*2aa0*/  ULEA UR4, UR5, UR7, 0x3 ;  /* 0x0000000705047291 */ /* 0x000fd2000f8e18ff */
[----:B------:R-:W2:Y:S02]  /*2ab0*/  SYNCS.PHASECHK.TRANS64.TRYWAIT P0, [UR4], R3 ;  /* 0x00000003ff0075a7 */ /* 0x000ea40008001104 */
[----:B--2---:R-:W-:Y:S05]  /*2ac0*/  @!P0 BRA `(.L_x_44) ;  /* 0x0000007800308947 */ /* 0x004fea0003800000 */
.L_x_154:
[----:B------:R-:W-:-:S04]  /*2ad0*/  UIADD3 UR4, UPT, UPT, UR5, 0x1, URZ ;  /* 0x0000000105047890 */ /* 0x000fc8000fffe0ff */
[----:B------:R-:W-:-:S04]  /*2ae0*/  UISETP.NE.AND UP0, UPT, UR4, 0x14, UPT ;  /* 0x000000140400788c */ /* 0x000fc8000bf05270 */
[----:B------:R-:W-:Y:S02]  /*2af0*/  USEL UR6, URZ, 0x1, UP0 ;  /* 0x00000001ff067887 */ /* 0x000fe40008000000 */
[----:B------:R-:W-:-:S04]  /*2b00*/  USEL UR4, UR4, URZ, UP0 ;  /* 0x000000ff04047287 */ /* 0x000fc80008000000 */
[----:B------:R-:W-:Y:S01]  /*2b10*/  ULEA UR5, UR4, UR7, 0x3 ;  /* 0x0000000704057291 */ /* 0x000fe2000f8e18ff */
[----:B------:R-:W-:-:S04]  /*2b20*/  LOP3.LUT R2, R12, UR6, RZ, 0x3c, !PT ;  /* 0x000000060c027c12 */ /* 0x000fc8000f8e3cff */
[----:B-1----:R-:W-:-:S04]  /*2b30*/  SHF.L.U32 R3, R2, 0x1f, RZ ;  /* 0x0000001f02037819 */ /* 0x002fc800000006ff */
[----:B------:R-:W1:Y:S02]  /*2b40*/  SYNCS.PHASECHK.TRANS64.TRYWAIT P0, [UR5], R3 ;  /* 0x00000003ff0075a7 */ /* 0x000e640008001105 */
[----:B-1----:R-:W-:Y:S05]  /*2b50*/  @!P0 BRA `(.L_x_45) ;  /* 0x0000007800248947 */ /* 0x002fea0003800000 */
.L_x_156:
        /* <DEDUP_REMOVED lines=9> */
.L_x_158:
        /* <DEDUP_REMOVED lines=9> */
.L_x_160:
        /* <DEDUP_REMOVED lines=9> */
.L_x_162:
        /* <DEDUP_REMOVED lines=9> */
.L_x_164:
        /* <DEDUP_REMOVED lines=9> */
.L_x_166:
        /* <DEDUP_REMOVED lines=9> */
.L_x_168:
        /* <DEDUP_REMOVED lines=9> */
.L_x_170:
        /* <DEDUP_REMOVED lines=9> */
.L_x_172:
        /* <DEDUP_REMOVED lines=9> */
.L_x_174:
        /* <DEDUP_REMOVED lines=9> */
.L_x_176:
        /* <DEDUP_REMOVED lines=9> */
.L_x_178:
        /* <DEDUP_REMOVED lines=9> */
.L_x_180:
        /* <DEDUP_REMOVED lines=9> */
.L_x_182:
        /* <DEDUP_REMOVED lines=9> */
.L_x_184:
        /* <DEDUP_REMOVED lines=9> */
.L_x_186:
        /* <DEDUP_REMOVED lines=9> */
.L_x_188:
        /* <DEDUP_REMOVED lines=9> */
.L_x_190:
[----:B------:R-:W-:-:S04]  /*34f0*/  UIADD3 UR4, UPT, UPT, UR4, 0x1, URZ ;  /* 0x0000000104047890 */ /* 0x000fc8000fffe0ff */
[----:B------:R-:W-:-:S04]  /*3500*/  UISETP.NE.AND UP0, UPT, UR4, 0x14, UPT ;  /* 0x000000140400788c */ /* 0x000fc8000bf05270 */
[----:B------:R-:W-:Y:S02]  /*3510*/  USEL UR5, URZ, 0x1, UP0 ;  /* 0x00000001ff057887 */ /* 0x000fe40008000000 */
[----:B------:R-:W-:-:S04]  /*3520*/  USEL UR4, UR4, URZ, UP0 ;  /* 0x000000ff04047287 */ /* 0x000fc80008000000 */
[----:B------:R-:W-:Y:S01]  /*3530*/  ULEA UR4, UR4, UR7, 0x3 ;  /* 0x0000000704047291 */ /* 0x000fe2000f8e18ff */
[----:B-1----:R-:W-:-:S04]  /*3540*/  LOP3.LUT R3, R2, UR5, RZ, 0x3c, !PT ;  /* 0x0000000502037c12 */ /* 0x002fc8000f8e3cff */
[----:B------:R-:W-:Y:S01]  /*3550*/  SHF.L.U32 R3, R3, 0x1f, RZ ;  /* 0x0000001f03037819 */ /* 0x000fe200000006ff */
[----:B------:R-:W-:-:S07]  /*3560*/  IMAD.U32 R0, RZ, RZ, UR4 ;  /* 0x00000004ff007e24 */ /* 0x000fce000f8e00ff */
.L_x_63:
[----:B-1----:R1:W2:Y:S02]  /*3570*/  SYNCS.PHASECHK.TRANS64.TRYWAIT P0, [R0+URZ], R3 ;  /* 0x00000003000075a7 */ /* 0x0022a400080011ff */
[----:B--2---:R-:W-:Y:S05]  /*3580*/  @!P0 NANOSLEEP.SYNCS 0x989680 ;  /* 0x009896800000895d */ /* 0x004fea0003900000 */
[----:B------:R-:W2:Y:S02]  /*3590*/  @!P0 SYNCS.PHASECHK.TRANS64 P0, [R0+URZ], R3 ;  /* 0x00000003000085a7 */ /* 0x000ea400080010ff */
[----:B--2---:R-:W-:Y:S05]  /*35a0*/  @P0 EXIT ;  /* 0x000000000000094d */ /* 0x004fea0003800000 */
[----:B------:R-:W-:Y:S05]  /*35b0*/  BRA `(.L_x_63) ;  /* 0xfffffffc00ec7947 */ /* 0x000fea000383ffff */
.L_x_23:
[----:B------:R-:W1:Y:S02]  /*35c0*/  S2UR UR4, SR_CgaCtaId ;  /* 0x00000000000479c3 */ /* 0x000e640000008800 */
[----:B-1----:R-:W-:-:S04]  /*35d0*/  UISETP.NE.AND UP0, UPT, UR4, URZ, UPT ;  /* 0x000000ff0400728c */ /* 0x002fc8000bf05270 */
[----:B------:R-:W-:-:S09]  /*35e0*/  UISETP.NE.OR UP0, UPT, UR17, 0x1, UP0 ;  /* 0x000000011100788c */ /* 0x000fd20008705670 */
[----:B------:R-:W-:Y:S05]  /*35f0*/  BRA.U UP0, `(.L_x_64) ;  /* 0x00000005004c7547 */ /* 0x000fea000b800000 */
[----:B------:R-:W1:Y:S01]  /*3600*/  S2UR UR5, SR_CgaCtaId ;  /* 0x00000000000579c3 */ /* 0x000e620000008800 */
[----:B------:R-:W-:Y:S01]  /*3610*/  UMOV UR4, 0x400 ;  /* 0x0000040000047882 */ /* 0x000fe20000000000 */
[----:B------:R-:W-:Y:S01]  /*3620*/  ISETP.GE.U32.AND P2, PT, R0, 0x8, PT ;  /* 0x000000080000780c */ /* 0x000fe20003f46070 */
[----:B------:R-:W-:Y:S01]  /*3630*/  IMAD.MOV.U32 R12, RZ, RZ, 0x1 ;  /* 0x00000001ff0c7424 */ /* 0x000fe200078e00ff */
[----:B------:R-:W-:Y:S02]  /*3640*/  CS2R R10, SRZ ;  /* 0x00000000000a7805 */ /* 0x000fe4000001ff00 */
[----:B------:R-:W-:Y:S01]  /*3650*/  CS2R R8, SRZ ;  /* 0x0000000000087805 */ /* 0x000fe2000001ff00 */
[----:B-1----:R-:W-:-:S03]  /*3660*/  ULEA UR6, UR5, UR4, 0x18 ;  /* 0x0000000405067291 */ /* 0x002fc6000f8ec0ff */
[----:B------:R-:W-:-:S09]  /*3670*/  UMOV UR5, URZ ;  /* 0x000000ff00057c82 */ /* 0x000fd20008000000 */
.L_x_68:
[----:B------:R-:W-:Y:S02]  /*3680*/  LEA R2, R8, UR6, 0x3 ;  /* 0x0000000608027c11 */ /* 0x000fe4000f8e18ff */
[----:B------:R-:W-:-:S03]  /*3690*/  SHF.L.U32 R5, R9, 0x1f, RZ ;  /* 0x0000001f09057819 */ /* 0x000fc600000006ff */
[----:B------:R-:W-:Y:S01]  /*36a0*/  VIADD R4, R2, 0x200 ;  /* 0x0000020002047836 */ /* 0x000fe20000000000 */
[----:B------:R-:W1:Y:S02]  /*36b0*/  SYNCS.PHASECHK.TRANS64.TRYWAIT P0, [R2+URZ+0x1f0], R5 ;  /* 0x0001f005020075a7 */ /* 0x000e6400080011ff */
[----:B-1----:R-:W-:Y:S05]  /*36c0*/  @!P0 BRA `(.L_x_65) ;  /* 0x0000007000f88947 */ /* 0x002fea0003800000 */
.L_x_191:
[----:B------:R-:W-:Y:S01]  /*36d0*/  ULEA UR4, UR5, UR6, 0x3 ;  /* 0x0000000605047291 */ /* 0x000fe2000f8e18ff */
[----:B------:R-:W-:Y:S02]  /*36e0*/  PRMT R4, RZ, 0x654, R4 ;  /* 0x00000654ff047816 */ /* 0x000fe40000000004 */
[----:B-1----:R-:W-:Y:S01]  /*36f0*/  SHF.L.U32 R5, R12, 0x1f, RZ ;  /* 0x0000001f0c057819 */ /* 0x002fe200000006ff */
[----:B------:R-:W-:Y:S01]  /*3700*/  UIADD3 UR7, UPT, UPT, UR4, 0x190, URZ ;  /* 0x0000019004077890 */ /* 0x000fe2000fffe0ff */
[----:B------:R1:W-:Y:S05]  /*3710*/  SYNCS.ARRIVE.TRANS64.RED.A1T0 RZ, [R4+URZ], RZ ;  /* 0x000000ff04ff79a7 */ /* 0x0003ea00081004ff */
[----:B------:R-:W-:Y:S01]  /*3720*/  IMAD.U32 R7, RZ, RZ, UR7 ;  /* 0x00000007ff077e24 */ /* 0x000fe2000f8e00ff */
[----:B------:R-:W2:Y:S04]  /*3730*/  SYNCS.PHASECHK.TRANS64.TRYWAIT P0, [UR4+0x1a0], R5 ;  /* 0x0001a005ff0075a7 */ /* 0x000ea80008001104 */
[----:B------:R-:W-:Y:S01]  /*3740*/  PRMT R6, R0, 0x654, R7 ;  /* 0x0000065400067816 */ /* 0x000fe20000000007 */
[----:B-1----:R-:W-:Y:S01]  /*3750*/  @!P2 IMAD.MOV.U32 R4, RZ, RZ, 0x10 ;  /* 0x00000010ff04a424 */ /* 0x002fe200078e00ff */
[----:B--2---:R-:W-:Y:S06]  /*3760*/  @!P0 BRA `(.L_x_66) ;  /* 0x0000007000e48947 */ /* 0x004fec0003800000 */
.L_x_193:
[----:B------:R-:W-:Y:S01]  /*3770*/  ULEA UR8, UR5, UR6, 0x4 ;  /* 0x0000000605087291 */ /* 0x000fe2000f8e20ff */
[----:B------:R-:W-:Y:S01]  /*3780*/  SEL R3, R6, R3, !P2 ;  /* 0x0000000306037207 */ /* 0x000fe20005000000 */
[----:B------:R-:W-:Y:S01]  /*3790*/  UIADD3 UR9, UPT, UPT, UR4, 0x190, URZ ;  /* 0x0000019004097890 */ /* 0x000fe2000fffe0ff */
[----:B-1----:R-:W-:Y:S01]  /*37a0*/  LEA R2, R11, UR6, 0x3 ;  /* 0x000000060b027c11 */ /* 0x002fe2000f8e18ff */
[----:B------:R-:W-:Y:S01]  /*37b0*/  UIADD3 UR8, UPT, UPT, UR8, 0x220, URZ ;  /* 0x0000022008087890 */ /* 0x000fe2000fffe0ff */
[----:B------:R-:W-:Y:S01]  /*37c0*/  SHF.L.U32 R5, R10, 0x1f, RZ ;  /* 0x0000001f0a057819 */ /* 0x000fe200000006ff */
[----:B------:R1:W-:Y:S01]  /*37d0*/  @!P2 SYNCS.ARRIVE.TRANS64.RED RZ, [R3+URZ], R4 ;  /* 0x0000000403ffa9a7 */ /* 0x0003e200080004ff */
[----:B------:R-:W-:Y:S01]  /*37e0*/  UIADD3 UR4, UPT, UPT, UR5, 0x1, URZ ;  /* 0x0000000105047890 */ /* 0x000fe2000fffe0ff */
[----:B------:R-:W-:-:S03]  /*37f0*/  VIADD R8, R8, 0x1 ;  /* 0x0000000108087836 */ /* 0x000fc60000000000 */
[----:B------:R-:W-:Y:S02]  /*3800*/  UISETP.NE.AND UP0, UPT, UR4, 0x2, UPT ;  /* 0x000000020400788c */ /* 0x000fe4000bf05270 */
[----:B------:R-:W-:Y:S06]  /*3810*/  UGETNEXTWORKID.BROADCAST [UR8], [UR9] ;  /* 0x00000000080073ca */ /* 0x000fec0008000100 */
[----:B------:R-:W-:Y:S01]  /*3820*/  USEL UR7, URZ, 0x1, UP0 ;  /* 0x00000001ff077887 */ /* 0x000fe20008000000 */
[----:B------:R-:W-:Y:S01]  /*3830*/  ISETP.NE.AND P0, PT, R8, 0x2, PT ;  /* 0x000000020800780c */ /* 0x000fe20003f05270 */
[----:B------:R-:W-:Y:S01]  /*3840*/  USEL UR5, UR4, URZ, UP0 ;  /* 0x000000ff04057287 */ /* 0x000fe20008000000 */
[----:B------:R-:W2:Y:S03]  /*3850*/  SYNCS.PHASECHK.TRANS64.TRYWAIT P1, [R2+URZ+0x190], R5 ;  /* 0x00019005020075a7 */ /* 0x000ea600080211ff */
[----:B------:R-:W-:Y:S01]  /*3860*/  LOP3.LUT R12, R12, UR7, RZ, 0x3c, !PT ;  /* 0x000000070c0c7c12 */ /* 0x000fe2000f8e3cff */
[----:B-12---:R-:W-:Y:S07]  /*3870*/  @!P1 BRA `(.L_x_67) ;  /* 0x0000007000b89947 */ /* 0x006fee0003800000 */
.L_x_194:
[C---:B------:R-:W-:Y:S01]  /*3880*/  LEA R4, R11.reuse, UR6, 0x4 ;  /* 0x000000060b047c11 */ /* 0x040fe2000f8e20ff */
[----:B-1----:R-:W-:Y:S01]  /*3890*/  VIADD R2, R2, 0x1a0 ;  /* 0x000001a002027836 */ /* 0x002fe20000000000 */
[----:B------:R-:W-:Y:S01]  /*38a0*/  SEL R8, R8, RZ, P0 ;  /* 0x000000ff08087207 */ /* 0x000fe20000000000 */
[----:B------:R-:W-:-:S03]  /*38b0*/  VIADD R11, R11, 0x1 ;  /* 0x000000010b0b7836 */ /* 0x000fc60000000000 */
[----:B------:R-:W1:Y:S01]  /*38c0*/  LDS.128 R4, [R4+0x220] ;  /* 0x0002200004047984 */ /* 0x000e620000000c00 */
[----:B------:R-:W-:Y:S02]  /*38d0*/  PRMT R2, RZ, 0x654, R2 ;  /* 0x00000654ff027816 */ /* 0x000fe40000000002 */
[C---:B------:R-:W-:Y:S01]  /*38e0*/  ISETP.NE.AND P1, PT, R11.reuse, 0x2, PT ;  /* 0x000000020b00780c */ /* 0x040fe20003f25270 */
[----:B------:R-:W-:Y:S01]  /*38f0*/  @!PT LDS RZ, [RZ] ;  /* 0x00000000fffff984 */ /* 0x000fe20000000800 */
[----:B------:R-:W-:Y:S01]  /*3900*/  @!PT LDS RZ, [RZ] ;  /* 0x00000000fffff984 */ /* 0x000fe20000000800 */
[----:B------:R-:W-:Y:S01]  /*3910*/  @!PT LDS RZ, [RZ] ;  /* 0x00000000fffff984 */ /* 0x000fe20000000800 */
[----:B------:R-:W-:Y:S01]  /*3920*/  @!PT LDS RZ, [RZ] ;  /* 0x00000000fffff984 */ /* 0x000fe20000000800 */
[----:B------:R2:W-:Y:S06]  /*3930*/  MEMBAR.ALL.CTA ;  /* 0x0000000000007992 */ /* 0x0005ec0000008000 */
[----:B--2---:R-:W2:Y:S01]  /*3940*/  FENCE.VIEW.ASYNC.S ;  /* 0x00000000000073c6 */ /* 0x004ea20000000000 */
[----:B------:R-:W-:Y:S01]  /*3950*/  SEL R11, R11, RZ, P1 ;  /* 0x000000ff0b0b7207 */ /* 0x000fe20000800000 */
[----:B--2---:R2:W-:Y:S01]  /*3960*/  SYNCS.ARRIVE.TRANS64.RED.A1T0 RZ, [R2+URZ], RZ ;  /* 0x000000ff02ff79a7 */ /* 0x0045e200081004ff */
[----:B-1----:R-:W-:-:S02]  /*3970*/  LOP3.LUT P3, RZ, R6, 0x1, RZ, 0xc0, !PT ;  /* 0x0000000106ff7812 */ /* 0x002fc4000786c0ff */
[----:B------:R-:W-:-:S04]  /*3980*/  SEL R5, RZ, 0x1, P1 ;  /* 0x00000001ff057807 */ /* 0x000fc80000800000 */
[----:B------:R-:W-:Y:S02]  /*3990*/  LOP3.LUT R10, R10, R5, RZ, 0x3c, !PT ;  /* 0x000000050a0a7212 */ /* 0x000fe400078e3cff */
[----:B--2---:R-:W-:-:S04]  /*39a0*/  SEL R2, RZ, 0x1, P0 ;  /* 0x00000001ff027807 */ /* 0x004fc80000000000 */
[----:B------:R-:W-:Y:S01]  /*39b0*/  LOP3.LUT R9, R9, R2, RZ, 0x3c, !PT ;  /* 0x0000000209097212 */ /* 0x000fe200078e3cff */
[----:B------:R-:W-:Y:S06]  /*39c0*/  @P3 BRA `(.L_x_68) ;  /* 0xfffffffc002c3947 */ /* 0x000fec000383ffff */
[----:B------:R-:W-:Y:S01]  /*39d0*/  ULEA UR4, UR5, UR6, 0x3 ;  /* 0x0000000605047291 */ /* 0x000fe2000f8e18ff */
[----:B------:R-:W-:-:S08]  /*39e0*/  SHF.L.U32 R3, R12, 0x1f, RZ ;  /* 0x0000001f0c037819 */ /* 0x000fd000000006ff */
[----:B------:R-:W1:Y:S02]  /*39f0*/  SYNCS.PHASECHK.TRANS64 P0, [UR4+0x1a0], R3 ;  /* 0x0001a003ff0075a7 */ /* 0x000e640008001004 */
[----:B-1----:R-:W-:Y:S05]  /*3a00*/  @P0 BRA `(.L_x_69) ;  /* 0x0000000000080947 */ /* 0x002fea0003800000 */
[----:B------:R-:W1:Y:S02]  /*3a10*/  SYNCS.PHASECHK.TRANS64.TRYWAIT P0, [UR4+0x1a0], R3 ;  /* 0x0001a003ff0075a7 */ /* 0x000e640008001104 */
[----:B-1----:R-:W-:Y:S05]  /*3a20*/  @!P0 BRA `(.L_x_70) ;  /* 0x0000007000608947 */ /* 0x002fea0003800000 */
.L_x_69:
[----:B------:R-:W-:-:S04]  /*3a30*/  UIADD3 UR7, UPT, UPT, UR5, 0x1, URZ ;  /* 0x0000000105077890 */ /* 0x000fc8000fffe0ff */
[----:B------:R-:W-:-:S04]  /*3a40*/  UISETP.NE.AND UP0, UPT, UR7, 0x2, UPT ;  /* 0x000000020700788c */ /* 0x000fc8000bf05270 */
[----:B------:R-:W-:Y:S02]  /*3a50*/  USEL UR8, URZ, 0x1, UP0 ;  /* 0x00000001ff087887 */ /* 0x000fe40008000000 */
[----:B------:R-:W-:-:S04]  /*3a60*/  USEL UR7, UR7, URZ, UP0 ;  /* 0x000000ff07077287 */ /* 0x000fc80008000000 */
[----:B------:R-:W-:Y:S01]  /*3a70*/  ULEA UR7, UR7, UR6, 0x3 ;  /* 0x0000000607077291 */ /* 0x000fe2000f8e18ff */
[----:B-1----:R-:W-:-:S04]  /*3a80*/  LOP3.LUT R3, R12, UR8, RZ, 0x3c, !PT ;  /* 0x000000080c037c12 */ /* 0x002fc8000f8e3cff */
[----:B------:R-:W-:-:S04]  /*3a90*/  SHF.L.U32 R0, R3, 0x1f, RZ ;  /* 0x0000001f03007819 */ /* 0x000fc800000006ff */
[----:B------:R-:W1:Y:S02]  /*3aa0*/  SYNCS.PHASECHK.TRANS64 P0, [UR7+0x1a0], R0 ;  /* 0x0001a000ff0075a7 */ /* 0x000e640008001007 */
[----:B-1----:R-:W-:Y:S05]  /*3ab0*/  @P0 EXIT ;  /* 0x000000000000094d */ /* 0x002fea0003800000 */
[----:B------:R-:W-:Y:S02]  /*3ac0*/  SHF.L.U32 R3, R3, 0x1f, RZ ;  /* 0x0000001f03037819 */ /* 0x000fe400000006ff */
[----:B------:R-:W-:-:S07]  /*3ad0*/  MOV R0, UR7 ;  /* 0x0000000700007c02 */ /* 0x000fce0008000f00 */
.L_x_71:
[----:B-1----:R1:W2:Y:S02]  /*3ae0*/  SYNCS.PHASECHK.TRANS64.TRYWAIT P0, [R0+URZ+0x1a0], R3 ;  /* 0x0001a003000075a7 */ /* 0x0022a400080011ff */
[----:B--2---:R-:W-:Y:S05]  /*3af0*/  @!P0 NANOSLEEP.SYNCS 0x989680 ;  /* 0x009896800000895d */ /* 0x004fea0003900000 */
[----:B------:R-:W2:Y:S02]  /*3b00*/  @!P0 SYNCS.PHASECHK.TRANS64 P0, [R0+URZ+0x1a0], R3 ;  /* 0x0001a003000085a7 */ /* 0x000ea400080010ff */
[----:B--2---:R-:W-:Y:S05]  /*3b10*/  @P0 EXIT ;  /* 0x000000000000094d */ /* 0x004fea0003800000 */
[----:B------:R-:W-:Y:S05]  /*3b20*/  BRA `(.L_x_71) ;  /* 0xfffffffc00ec7947 */ /* 0x000fea000383ffff */
.L_x_64:
[----:B------:R-:W-:Y:S05]  /*3b30*/  BRA.U UP4, `(.L_x_72) ;  /* 0x0000000d04847547 */ /* 0x000fea000b800000 */
[----:B------:R-:W1:Y:S01]  /*3b40*/  S2UR UR7, SR_CgaCtaId ;  /* 0x00000000000779c3 */ /* 0x000e620000008800 */
[----:B------:R-:W-:Y:S01]  /*3b50*/  UMOV UR4, 0x40 ;  /* 0x0000004000047882 */ /* 0x000fe20000000000 */
[----:B------:R-:W-:Y:S01]  /*3b60*/  NOP ;  /* 0x0000000000007918 */ /* 0x000fe20000000000 */
[----:B------:R-:W-:Y:S01]  /*3b70*/  UMOV UR6, 0x400 ;  /* 0x0000040000067882 */ /* 0x000fe20000000000 */
[----:B-1----:R-:W-:Y:S02]  /*3b80*/  ULEA UR5, UR7, UR4, 0x18 ;  /* 0x0000000407057291 */ /* 0x002fe4000f8ec0ff */
[----:B------:R-:W-:-:S07]  /*3b90*/  ULEA UR6, UR7, UR6, 0x18 ;  /* 0x0000000607067291 */ /* 0x000fce000f8ec0ff */
[----:B------:R-:W1:Y:S02]  /*3ba0*/  LDS.U8 R0, [UR5+0x1c] ;  /* 0x00001c05ff007984 */ /* 0x000e640008000000 */
[----:B-1----:R-:W-:-:S13]  /*3bb0*/  ISETP.NE.AND P0, PT, R0, RZ, PT ;  /* 0x000000ff0000720c */ /* 0x002fda0003f05270 */
[----:B------:R-:W-:Y:S05]  /*3bc0*/  @P0 BRA `(.L_x_73) ;  /* 0x0000000000580947 */ /* 0x000fea0003800000 */
[----:B------:R-:W-:-:S13]  /*3bd0*/  ELECT P0, URZ, PT ;  /* 0x0000000000ff782f */ /* 0x000fda0003800000 */
[----:B------:R-:W-:Y:S05]  /*3be0*/  @!P0 BRA `(.L_x_74) ;  /* 0x0000000000608947 */ /* 0x000fea0003800000 */
[----:B------:R-:W-:Y:S01]  /*3bf0*/  UMOV UR4, 0x10 ;  /* 0x0000001000047882 */ /* 0x000fe20000000000 */
[----:B------:R-:W-:Y:S01]  /*3c00*/  HFMA2 R0, -RZ, RZ, 0, 5.9604644775390625e-08 ;  /* 0x00000001ff007431 */ /* 0x000fe200000001ff */
[----:B------:R-:W-:-:S03]  /*3c10*/  MOV R3, 0xffff ;  /* 0x0000ffff00037802 */ /* 0x000fc60000000f00 */
[----:B------:R-:W-:Y:S04]  /*3c20*/  DEPBAR.LE SB1, 0x36 ;  /* 0x00009d800000791a */ /* 0x000fe80000000000 */
[----:B------:R-:W1:Y:S02]  /*3c30*/  UTCATOMSWS.FIND_AND_SET.ALIGN UP0, UR4, UR4 ;  /* 0x00000004000475e3 */ /* 0x000e640008000800 */
[----:B-1----:R-:W-:Y:S01]  /*3c40*/  MOV R4, UR4 ;  /* 0x0000000400047c02 */ /* 0x002fe20008000f00 */
[----:B------:R-:W-:Y:S06]  /*3c50*/  BRA.U UP0, `(.L_x_75) ;  /* 0x0000000100187547 */ /* 0x000fec000b800000 */
.L_x_76:
[----:B------:R-:W-:Y:S05]  /*3c60*/  NANOSLEEP 0x64 ;  /* 0x000000640000795d */ /* 0x000fea0003800000 */
[----:B------:R-:W-:-:S05]  /*3c70*/  UMOV UR4, 0x10 ;  /* 0x0000001000047882 */ /* 0x000fca0000000000 */
[----:B------:R-:W-:Y:S04]  /*3c80*/  DEPBAR.LE SB1, 0x36 ;  /* 0x00009d800000791a */ /* 0x000fe80000000000 */
[----:B------:R-:W1:Y:S02]  /*3c90*/  UTCATOMSWS.FIND_AND_SET.ALIGN UP0, UR4, UR4 ;  /* 0x00000004000475e3 */ /* 0x000e640008000800 */
[----:B-1----:R-:W-:Y:S01]  /*3ca0*/  MOV R4, UR4 ;  /* 0x0000000400047c02 */ /* 0x002fe20008000f00 */
[----:B------:R-:W-:Y:S05]  /*3cb0*/  BRA.U !UP0, `(.L_x_76) ;  /* 0xfffffffd08e87547 */ /* 0x000fea000b83ffff */
.L_x_75:
[-C--:B------:R-:W-:Y:S02]  /*3cc0*/  SHF.L.U32 R3, R3, R4.reuse, RZ ;  /* 0x0000000403037219 */ /* 0x080fe400000006ff */
[----:B------:R-:W-:Y:S01]  /*3cd0*/  SHF.L.U32 R0, R0, R4, RZ ;  /* 0x0000000400007219 */ /* 0x000fe200000006ff */
[----:B------:R-:W-:Y:S02]  /*3ce0*/  IMAD.SHL.U32 R4, R4, 0x20, RZ ;  /* 0x0000002004047824 */ /* 0x000fe400078e00ff */
[----:B------:R1:W-:Y:S04]  /*3cf0*/  ATOMS.OR RZ, [UR5+0x14], R3 ;  /* 0x00001403ffff798c */ /* 0x0003e8000b000005 */
[----:B------:R1:W-:Y:S04]  /*3d00*/  ATOMS.OR RZ, [UR5+0x18], R0 ;  /* 0x00001800ffff798c */ /* 0x0003e8000b000005 */
[----:B------:R1:W-:Y:S01]  /*3d10*/  STS [UR6+0x240], R4 ;  /* 0x00024004ff007988 */ /* 0x0003e20008000806 */
[----:B------:R-:W-:Y:S05]  /*3d20*/  BRA `(.L_x_74) ;  /* 0x0000000000107947 */ /* 0x000fea0003800000 */
.L_x_73:
[----:B------:R-:W-:Y:S02]  /*3d30*/  MOV R0, 0xffffffff ;  /* 0xffffffff00007802 */ /* 0x000fe40000000f00 */
[----:B------:R-:W-:-:S03]  /*3d40*/  MOV R4, 0x3d70 ;  /* 0x00003d7000047802 */ /* 0x000fc60000000f00 */
[----:B------:R1:W-:Y:S04]  /*3d50*/  STS [UR6+0x240], R0 ;  /* 0x00024000ff007988 */ /* 0x0003e80008000806 */
[----:B-1---5:R-:W-:Y:S05]  /*3d60*/  CALL.REL.NOINC `($__internal_1_$__cuda_sm10x_tcgen05_guardrail_trap_phase_invalid_during_alloc) ;  /* 0x0000007400a47944 */ /* 0x022fea0003c00000 */
.L_x_74:
[----:B------:R-:W-:Y:S05]  /*3d70*/  WARPSYNC.ALL ;  /* 0x0000000000007948 */ /* 0x000fea0003800000 */
[----:B------:R-:W2:Y:S01]  /*3d80*/  S2UR UR4, SR_CgaCtaId ;  /* 0x00000000000479c3 */ /* 0x000ea20000008800 */
[----:B------:R-:W-:Y:S01]  /*3d90*/  UMOV UR13, 0x400 ;  /* 0x00000400000d7882 */ /* 0x000fe20000000000 */
[----:B------:R-:W-:-:S06]  /*3da0*/  NOP ;  /* 0x0000000000007918 */ /* 0x000fcc0000000000 */
[----:B------:R-:W-:Y:S06]  /*3db0*/  BAR.ARV 0x6, 0xa0 ;  /* 0x0182800000007b1d */ /* 0x000fec0000002000 */
[----:B------:R-:W3:Y:S01]  /*3dc0*/  LDCU UR5, c[0x0][0x38c] ;  /* 0x00007180ff0577ac */ /* 0x000ee20008000800 */
[----:B------:R-:W-:Y:S01]  /*3dd0*/  LOP3.LUT R2, R2, 0xffff, RZ, 0xc0, !PT ;  /* 0x0000ffff02027812 */ /* 0x000fe200078ec0ff */
[----:B------:R-:W-:Y:S01]  /*3de0*/  IMAD.MOV.U32 R11, RZ, RZ, 0x1 ;  /* 0x00000001ff0b7424 */ /* 0x000fe200078e00ff */
[----:B------:R-:W-:Y:S01]  /*3df0*/  CS2R R8, SRZ ;  /* 0x0000000000087805 */ /* 0x000fe2000001ff00 */
[----:B------:R-:W4:Y:S01]  /*3e00*/  LDCU UR8, c[0x0][0x38c] ;  /* 0x00007180ff0877ac */ /* 0x000f220008000800 */
[----:B------:R-:W-:Y:S01]  /*3e10*/  R2UR UR15, R2 ;  /* 0x00000000020f72ca */ /* 0x000fe200000e0000 */
[----:B------:R-:W-:Y:S01]  /*3e20*/  IMAD.MOV.U32 R10, RZ, RZ, RZ ;  /* 0x000000ffff0a7224 */ /* 0x000fe200078e00ff */
[----:B------:R-:W-:Y:S01]  /*3e30*/  UMOV UR18, URZ ;  /* 0x000000ff00127c82 */ /* 0x000fe20008000000 */
[----:B------:R-:W-:Y:S01]  /*3e40*/  UMOV UR10, URZ ;  /* 0x000000ff000a7c82 */ /* 0x000fe20008000000 */
[----:B--2---:R-:W-:Y:S01]  /*3e50*/  ULEA UR13, UR4, UR13, 0x18 ;  /* 0x0000000d040d7291 */ /* 0x004fe2000f8ec0ff */
[----:B------:R-:W-:Y:S01]  /*3e60*/  UMOV UR20, 0x0 ;  /* 0x0000000000147882 */ /* 0x000fe20000000000 */
[----:B------:R-:W-:-:S02]  /*3e70*/  UMOV UR21, 0x4400010 ;  /* 0x0440001000157882 */ /* 0x000fc40000000000 */
[----:B------:R-:W-:Y:S02]  /*3e80*/  UIADD3 UR6, UPT, UPT, UR13, 0x6600, URZ ;  /* 0x000066000d067890 */ /* 0x000fe4000fffe0ff */
[----:B------:R-:W-:Y:S02]  /*3e90*/  UIADD3 UR7, UPT, UPT, UR13, 0x10600, URZ ;  /* 0x000106000d077890 */ /* 0x000fe4000fffe0ff */
[----:B---3--:R-:W-:Y:S01]  /*3ea0*/  UIADD3 UR5, UPT, UPT, UR5, 0x1f, URZ ;  /* 0x0000001f05057890 */ /* 0x008fe2000fffe0ff */
[----:B-1----:R-:W1:Y:S01]  /*3eb0*/  LDS R0, [UR13+0x240] ;  /* 0x0002400dff007984 */ /* 0x002e620008000800 */
[----:B------:R-:W-:Y:S02]  /*3ec0*/  USHF.R.U32.HI UR6, URZ, 0x4, UR6 ;  /* 0x00000004ff067899 */ /* 0x000fe40008011606 */
[----:B------:R-:W-:Y:S02]  /*3ed0*/  USHF.R.S32.HI UR4, URZ, 0x1f, UR5 ;  /* 0x0000001fff047899 */ /* 0x000fe40008011405 */
[----:B------:R-:W-:-:S02]  /*3ee0*/  ULOP3.LUT UR6, UR6, 0x3fff, URZ, 0xc0, !UPT ;  /* 0x00003fff06067892 */ /* 0x000fc4000f8ec0ff */
[----:B------:R-:W-:Y:S02]  /*3ef0*/  ULEA.HI UR4, UR4, UR5, URZ, 0x5 ;  /* 0x0000000504047291 */ /* 0x000fe4000f8f28ff */
[----:B------:R-:W-:Y:S02]  /*3f00*/  USHF.R.U32.HI UR5, URZ, 0x4, UR7 ;  /* 0x00000004ff057899 */ /* 0x000fe40008011607 */
[----:B------:R-:W-:Y:S02]  /*3f10*/  USHF.R.S32.HI UR22, URZ, 0x5, UR4 ;  /* 0x00000005ff167899 */ /* 0x000fe40008011404 */
[----:B------:R-:W-:Y:S02]  /*3f20*/  ULOP3.LUT UR5, UR5, 0x3fff, URZ, 0xc0, !UPT ;  /* 0x00003fff05057892 */ /* 0x000fe4000f8ec0ff */
[----:B------:R-:W-:Y:S02]  /*3f30*/  UISETP.LT.AND UP0, UPT, UR22, 0x1, UPT ;  /* 0x000000011600788c */ /* 0x000fe4000bf01270 */
[----:B------:R-:W-:-:S02]  /*3f40*/  ULOP3.LUT UR16, UR6, 0x10000, URZ, 0xfc, !UPT ;  /* 0x0001000006107892 */ /* 0x000fc4000f8efcff */
[----:B------:R-:W-:Y:S02]  /*3f50*/  USEL UR23, UR22, 0x1, !UP0 ;  /* 0x0000000116177887 */ /* 0x000fe4000c000000 */
[----:B------:R-:W-:Y:S02]  /*3f60*/  ULOP3.LUT UR17, UR5, 0x10000, URZ, 0xfc, !UPT ;  /* 0x0001000005117892 */ /* 0x000fe4000f8efcff */
[----:B------:R-:W-:Y:S02]  /*3f70*/  UIADD3 UR23, UPT, UPT, -UR23, URZ, URZ ;  /* 0x000000ff17177290 */ /* 0x000fe4000fffe1ff */
[----:B----4-:R-:W-:Y:S01]  /*3f80*/  UISETP.GE.AND UP4, UPT, UR8, 0x1, UPT ;  /* 0x000000010800788c */ /* 0x010fe2000bf86270 */
[----:B-1----:R-:W-:-:S15]  /*3f90*/  R2UR UR24, R0 ;  /* 0x00000000001872ca */ /* 0x002fde00000e0000 */
.L_x_83:
[----:B------:R-:W-:Y:S02]  /*3fa0*/  LEA R0, R10, UR13, 0x3 ;  /* 0x0000000d0a007c11 */ /* 0x000fe4000f8e18ff */
[----:B------:R-:W-:Y:S02]  /*3fb0*/  SHF.L.U32 R5, R9, 0x1f, RZ ;  /* 0x0000001f09057819 */ /* 0x000fe400000006ff */
[----:B------:R-:W-:Y:S01]  /*3fc0*/  PLOP3.LUT P0, PT, PT, PT, UP4, 0x80, 0x8 ;  /* 0x000000000008781c */ /* 0x000fe20003f0f048 */
[----:B------:R-:W-:Y:S01]  /*3fd0*/  VIADD R3, R0, 0x1a0 ;  /* 0x000001a000037836 */ /* 0x000fe20000000000 */
[----:B-1----:R-:W1:Y:S02]  /*3fe0*/  SYNCS.PHASECHK.TRANS64.TRYWAIT P1, [R0+URZ+0x190], R5 ;  /* 0x00019005000075a7 */ /* 0x002e6400080211ff */
[----:B-1-3--:R-:W-:Y:S09]  /*3ff0*/  @!P1 BRA `(.L_x_77) ;  /* 0x0000006c00049947 */ /* 0x00aff20003800000 */
.L_x_196:
[----:B------:R-:W-:Y:S01]  /*4000*/  LEA R4, R10, UR13, 0x4 ;  /* 0x0000000d0a047c11 */ /* 0x000fe2000f8e20ff */
[----:B------:R-:W-:Y:S01]  /*4010*/  @UP4 ULEA UR4, UR10, UR13, 0x3 ;  /* 0x0000000d0a044291 */ /* 0x000fe2000f8e18ff */
[----:B------:R-:W-:Y:S01]  /*4020*/  PLOP3.LUT P2, PT, PT, PT, PT, 0x80, 0x8 ;  /* 0x000000000008781c */ /* 0x000fe20003f4f070 */
[----:B------:R-:W-:Y:S01]  /*4030*/  ULEA UR19, UR18, UR13, 0x3 ;  /* 0x0000000d12137291 */ /* 0x000fe2000f8e18ff */
[----:B------:R-:W-:Y:S02]  /*4040*/  PRMT R3, RZ, 0x654, R3 ;  /* 0x00000654ff037816 */ /* 0x000fe40000000003 */
[----:B-1----:R-:W1:Y:S01]  /*4050*/  LDS.128 R4, [R4+0x220] ;  /* 0x0002200004047984 */ /* 0x002e620000000c00 */
[----:B------:R-:W-:Y:S02]  /*4060*/  @P0 SHF.L.U32 R2, R8, 0x1f, RZ ;  /* 0x0000001f08020819 */ /* 0x000fe400000006ff */
[----:B------:R-:W-:Y:S01]  /*4070*/  SHF.L.U32 R0, R11, 0x1f, RZ ;  /* 0x0000001f0b007819 */ /* 0x000fe200000006ff */
[----:B------:R-:W-:Y:S01]  /*4080*/  @!PT LDS RZ, [RZ] ;  /* 0x00000000fffff984 */ /* 0x000fe20000000800 */
[----:B------:R-:W-:Y:S01]  /*4090*/  @!PT LDS RZ, [RZ] ;  /* 0x00000000fffff984 */ /* 0x000fe20000000800 */
[----:B------:R-:W-:Y:S01]  /*40a0*/  @!PT LDS RZ, [RZ] ;  /* 0x00000000fffff984 */ /* 0x000fe20000000800 */
[----:B------:R-:W-:Y:S01]  /*40b0*/  @!PT LDS RZ, [RZ] ;  /* 0x00000000fffff984 */ /* 0x000fe20000000800 */
[----:B------:R2:W-:Y:S06]  /*40c0*/  MEMBAR.ALL.CTA ;  /* 0x0000000000007992 */ /* 0x0005ec0000008000 */
[----:B--2---:R-:W2:Y:S02]  /*40d0*/  FENCE.VIEW.ASYNC.S ;  /* 0x00000000000073c6 */ /* 0x004ea40000000000 */
[----:B--2---:R2:W-:Y:S01]  /*40e0*/  SYNCS.ARRIVE.TRANS64.RED.A1T0 RZ, [R3+URZ], RZ ;  /* 0x000000ff03ff79a7 */ /* 0x0045e200081004ff */
[----:B------:R2:W3:Y:S01]  /*40f0*/  @P0 SYNCS.PHASECHK.TRANS64.TRYWAIT P2, [UR4], R2 ;  /* 0x00000002ff0005a7 */ /* 0x0004e20008041104 */
[----:B-1----:R-:W-:Y:S01]  /*4100*/  LOP3.LUT P1, RZ, R6, 0x1, RZ, 0xc0, !PT ;  /* 0x0000000106ff7812 */ /* 0x002fe2000782c0ff */
[----:B------:R-:W1:Y:S02]  /*4110*/  SYNCS.PHASECHK.TRANS64.TRYWAIT P0, [UR19+0x1d0], R0 ;  /* 0x0001d000ff0075a7 */ /* 0x000e640008001113 */
[----:B-123--:R-:W-:Y:S10]  /*4120*/  @!P0 BRA `(.L_x_78) ;  /* 0x0000006800cc8947 */ /* 0x00eff40003800000 */
.L_x_198:
[----:B------:R-:W-:Y:S01]  /*4130*/  IADD3 R10, PT, PT, R10, 0x1, RZ ;  /* 0x000000010a0a7810 */ /* 0x000fe20007ffe0ff */
[----:B------:R-:W-:Y:S06]  /*4140*/  BRA.U !UP4, `(.L_x_79) ;  /* 0x000000010ca07547 */ /* 0x000fec000b800000 */
[----:B------:R-:W-:Y:S02]  /*4150*/  ULEA.HI UR4, UR18, UR18, URZ, 0x1 ;  /* 0x0000001212047291 */ /* 0x000fe4000f8f08ff */
[----:B------:R-:W-:Y:S02]  /*4160*/  UPLOP3.LUT UP2, UPT, UPT, UPT, UPT, 0x40, 0x4 ;  /* 0x000000000004789c */ /* 0x000fe40003f4e870 */
[----:B------:R-:W-:Y:S02]  /*4170*/  USHF.L.U32 UR5, UR4, 0x7, URZ ;  /* 0x0000000704057899 */ /* 0x000fe400080006ff */
[----:B------:R-:W-:Y:S02]  /*4180*/  ULOP3.LUT UR14, UR4, 0xffe, URZ, 0xc0, !UPT ;  /* 0x00000ffe040e7892 */ /* 0x000fe4000f8ec0ff */
[----:B------:R-:W-:Y:S02]  /*4190*/  ULOP3.LUT UR4, UR5, 0xffffff00, URZ, 0xc0, !UPT ;  /* 0xffffff0005047892 */ /* 0x000fe4000f8ec0ff */
[----:B------:R-:W-:-:S02]  /*41a0*/  UIADD3 UR14, UPT, UPT, -UR14, UR18, URZ ;  /* 0x000000120e0e7290 */ /* 0x000fc4000fffe1ff */
[----:B------:R-:W-:Y:S01]  /*41b0*/  UIADD3 UR4, UPT, UPT, UR24, UR4, URZ ;  /* 0x0000000418047290 */ /* 0x000fe2000fffe0ff */
[----:B------:R-:W-:Y:S01]  /*41c0*/  UMOV UR12, UR23 ;  /* 0x00000017000c7c82 */ /* 0x000fe20008000000 */
[----:B------:R-:W-:Y:S02]  /*41d0*/  UMOV UR11, UR22 ;  /* 0x00000016000b7c82 */ /* 0x000fe40008000000 */
[----:B------:R-:W-:Y:S01]  /*41e0*/  ULEA UR14, UR14, UR4, 0x14 ;  /* 0x000000040e0e7291 */ /* 0x000fe2000f8ea0ff */
[----:B------:R-:W-:-:S11]  /*41f0*/  UMOV UR5, UR10 ;  /* 0x0000000a00057c82 */ /* 0x000fd60008000000 */
.L_x_82:
[----:B------:R-:W-:Y:S02]  /*4200*/  UIADD3 UR12, UPT, UPT, UR12, 0x1, URZ ;  /* 0x000000010c0c7890 */ /* 0x000fe4000fffe0ff */
[----:B--2---:R-:W-:Y:S02]  /*4210*/  ULEA UR6, UR5, UR13, 0x3 ;  /* 0x0000000d05067291 */ /* 0x004fe4000f8e18ff */
[----:B------:R-:W-:Y:S01]  /*4220*/  UISETP.NE.AND UP3, UPT, UR12, URZ, UPT ;  /* 0x000000ff0c00728c */ /* 0x000fe2000bf65270 */
[----:B---3--:R-:W-:Y:S10]  /*4230*/  @P2 BRA `(.L_x_80) ;  /* 0x00000000000c2947 */ /* 0x008ff40003800000 */
[----:B-1----:R-:W-:Y:S04]  /*4240*/  SHF.L.U32 R3, R8, 0x1f, RZ ;  /* 0x0000001f08037819 */ /* 0x002fe800000006ff */
[----:B------:R-:W1:Y:S02]  /*4250*/  SYNCS.PHASECHK.TRANS64.TRYWAIT P0, [UR6], R3 ;  /* 0x00000003ff0075a7 */ /* 0x000e640008001106 */
[----:B-1----:R-:W-:Y:S05]  /*4260*/  @!P0 BRA `(.L_x_81) ;  /* 0x0000006800948947 */ /* 0x002fea0003800000 */
.L_x_80:
[----:B------:R-:W-:Y:S01]  /*4270*/  UISETP.NE.AND UP0, UPT, UR11, 0x1, UPT ;  /* 0x000000010b00788c */ /* 0x000fe2000bf05270 */
[----:B------:R-:W-:Y:S01]  /*4280*/  PLOP3.LUT P2, PT, PT, PT, PT, 0x80, 0x8 ;  /* 0x000000000008781c */ /* 0x000fe20003f4f070 */
[----:B------:R-:W-:Y:S02]  /*4290*/  UIADD3 UR4, UPT, UPT, UR5, 0x1, URZ ;  /* 0x0000000105047890 */ /* 0x000fe4000fffe0ff */
[----:B------:R-:W-:Y:S02]  /*42a0*/  ULEA UR8, UR5, UR17, 0x9 ;  /* 0x0000001105087291 */ /* 0x000fe4000f8e48ff */
[----:B------:R-:W-:Y:S01]  /*42b0*/  UISETP.NE.AND UP1, UPT, UR4, 0x14, UPT ;  /* 0x000000140400788c */ /* 0x000fe2000bf25270 */
[----:B------:R-:W-:Y:S01]  /*42c0*/  PLOP3.LUT P0, PT, PT, PT, UP0, 0x80, 0x8 ;  /* 0x000000000008781c */ /* 0x000fe20003f0f008 */
[----:B------:R-:W-:Y:S02]  /*42d0*/  UIADD3 UR11, UPT, UPT, UR11, -0x1, URZ ;  /* 0xffffffff0b0b7890 */ /* 0x000fe4000fffe0ff */
[----:B------:R-:W-:Y:S02]  /*42e0*/  USEL UR7, URZ, 0x1, UP1 ;  /* 0x00000001ff077887 */ /* 0x000fe40008800000 */
[----:B------:R-:W-:Y:S01]  /*42f0*/  USEL UR10, UR4, URZ, UP1 ;  /* 0x000000ff040a7287 */ /* 0x000fe20008800000 */
[----:B------:R-:W-:Y:S03]  /*4300*/  UMOV UR9, 0xc0004010 ;  /* 0xc000401000097882 */ /* 0x000fe60000000000 */
[----:B------:R-:W-:Y:S01]  /*4310*/  @UP0 ULEA UR4, UR10, UR13, 0x3 ;  /* 0x0000000d0a040291 */ /* 0x000fe2000f8e18ff */
[----:B------:R-:W-:Y:S01]  /*4320*/  LOP3.LUT R8, R8, UR7, RZ, 0x3c, !PT ;  /* 0x0000000708087c12 */ /* 0x000fe2000f8e3cff */
[----:B------:R-:W-:Y:S03]  /*4330*/  UMOV UR7, 0xc0004010 ;  /* 0xc000401000077882 */ /* 0x000fe60000000000 */
[----:B-1----:R-:W-:Y:S04]  /*4340*/  @P0 SHF.L.U32 R0, R8, 0x1f, RZ ;  /* 0x0000001f08000819 */ /* 0x002fe800000006ff */
[----:B------:R2:W3:Y:S01]  /*4350*/  @P0 SYNCS.PHASECHK.TRANS64.TRYWAIT P2, [UR4], R0 ;  /* 0x00000000ff0005a7 */ /* 0x0004e20008041104 */
[----:B------:R-:W-:Y:S02]  /*4360*/  UIADD3 UR4, UPT, UPT, UR6, 0xa0, URZ ;  /* 0x000000a006047890 */ /* 0x000fe4000fffe0ff */
[----:B------:R-:W-:Y:S03]  /*4370*/  ULEA UR6, UR5, UR16, 0x7 ;  /* 0x0000001005067291 */ /* 0x000fe6000f8e38ff */
[----:B------:R-:W-:Y:S06]  /*4380*/  UMOV UR5, UR10 ;  /* 0x0000000a00057c82 */ /* 0x000fec0008000000 */
[----:B------:R2:W-:Y:S01]  /*4390*/  UTCQMMA gdesc[UR6], gdesc[UR8], tmem[UR14], tmem[UR20], idesc[UR21], UP2 ;  /* 0x00ff1408060075ea */ /* 0x0005e2000900030e */
[----:B------:R-:W-:Y:S01]  /*43a0*/  UPLOP3.LUT UP2, UPT, UPT, UPT, UPT, 0x80, 0x8 ;  /* 0x000000000008789c */ /* 0x000fe20003f4f070 */
[----:B------:R2:W-:Y:S01]  /*43b0*/  UTCBAR.MULTICAST [UR4], URZ, UR15 ;  /* 0x000000ff040073e9 */ /* 0x0005e2000800080f */
[----:B------:R-:W-:Y:S09]  /*43c0*/  BRA.U UP3, `(.L_x_82) ;  /* 0xfffffffd038c7547 */ /* 0x000ff2000b83ffff */
.L_x_79:
[----:B--2---:R-:W-:Y:S01]  /*43d0*/  UIADD3 UR4, UPT, UPT, UR18, 0x1, URZ ;  /* 0x0000000112047890 */ /* 0x004fe2000fffe0ff */
[C---:B------:R-:W-:Y:S01]  /*43e0*/  ISETP.NE.AND P0, PT, R10.reuse, 0x2, PT ;  /* 0x000000020a00780c */ /* 0x040fe20003f05270 */
[----:B------:R-:W-:Y:S02]  /*43f0*/  UIADD3 UR5, UPT, UPT, UR19, 0x1b0, URZ ;  /* 0x000001b013057890 */ /* 0x000fe4000fffe0ff */
[----:B------:R-:W-:Y:S01]  /*4400*/  UISETP.NE.AND UP0, UPT, UR4, 0x4, UPT ;  /* 0x000000040400788c */ /* 0x000fe2000bf05270 */
[----:B-1----:R-:W-:Y:S02]  /*4410*/  SEL R0, RZ, 0x1, P0 ;  /* 0x00000001ff007807 */ /* 0x002fe40000000000 */
[----:B------:R-:W-:Y:S01]  /*4420*/  SEL R10, R10, RZ, P0 ;  /* 0x000000ff0a0a7207 */ /* 0x000fe20000000000 */
[----:B------:R-:W-:Y:S01]  /*4430*/  USEL UR6, URZ, 0x1, UP0 ;  /* 0x00000001ff067887 */ /* 0x000fe20008000000 */
[----:B------:R-:W-:Y:S01]  /*4440*/  LOP3.LUT R9, R9, R0, RZ, 0x3c, !PT ;  /* 0x0000000009097212 */ /* 0x000fe200078e3cff */
[----:B------:R-:W-:Y:S01]  /*4450*/  USEL UR18, UR4, URZ, UP0 ;  /* 0x000000ff04127287 */ /* 0x000fe20008000000 */
[----:B------:R1:W-:Y:S03]  /*4460*/  UTCBAR [UR5], URZ ;  /* 0x000000ff050073e9 */ /* 0x0003e600080000ff */
[----:B------:R-:W-:Y:S01]  /*4470*/  LOP3.LUT R11, R11, UR6, RZ, 0x3c, !PT ;  /* 0x000000060b0b7c12 */ /* 0x000fe2000f8e3cff */
[----:B------:R-:W-:Y:S07]  /*4480*/  @P1 BRA `(.L_x_83) ;  /* 0xfffffff800c41947 */ /* 0x000fee000383ffff */
[----:B------:R-:W2:Y:S01]  /*4490*/  S2UR UR8, SR_CgaCtaId ;  /* 0x00000000000879c3 */ /* 0x000ea20000008800 */
[----:B------:R-:W-:Y:S01]  /*44a0*/  ELECT P0, URZ, PT ;  /* 0x0000000000ff782f */ /* 0x000fe20003800000 */
[----:B------:R-:W-:Y:S01]  /*44b0*/  IMAD.MOV.U32 R0, RZ, RZ, 0x1 ;  /* 0x00000001ff007424 */ /* 0x000fe200078e00ff */
[----:B------:R-:W-:Y:S01]  /*44c0*/  UIADD3 UR13, UPT, UPT, UR13, 0x1d0, URZ ;  /* 0x000001d00d0d7890 */ /* 0x000fe2000fffe0ff */
[----:B------:R-:W-:Y:S01]  /*44d0*/  SHF.L.U32 R3, R11, 0x1f, RZ ;  /* 0x0000001f0b037819 */ /* 0x000fe200000006ff */
[----:B------:R-:W-:-:S03]  /*44e0*/  UMOV UR4, 0x40 ;  /* 0x0000004000047882 */ /* 0x000fc60000000000 */
[----:B------:R-:W-:Y:S01]  /*44f0*/  UVIRTCOUNT.DEALLOC.SMPOOL 0x80 ;  /* 0x000000800000784c */ /* 0x000fe20000000000 */
[----:B--2---:R-:W-:Y:S02]  /*4500*/  ULEA UR8, UR8, UR4, 0x18 ;  /* 0x0000000408087291 */ /* 0x004fe4000f8ec0ff */
[----:B------:R-:W-:-:S07]  /*4510*/  ULEA UR4, UR18, UR13, 0x3 ;  /* 0x0000000d12047291 */ /* 0x000fce000f8e18ff */
[----:B------:R2:W-:Y:S02]  /*4520*/  @P0 STS.U8 [UR8+0x1c], R0 ;  /* 0x00001c00ff000988 */ /* 0x0005e40008000008 */
[----:B------:R-:W4:Y:S02]  /*4530*/  SYNCS.PHASECHK.TRANS64.TRYWAIT P0, [UR4], R3 ;  /* 0x00000003ff0075a7 */ /* 0x000f240008001104 */
[----:B--2-4-:R-:W-:Y:S05]  /*4540*/  @!P0 BRA `(.L_x_84) ;  /* 0x0000006400f48947 */ /* 0x014fea0003800000 */
.L_x_201:
[----:B------:R-:W-:-:S04]  /*4550*/  UIADD3 UR4, UPT, UPT, UR18, 0x1, URZ ;  /* 0x0000000112047890 */ /* 0x000fc8000fffe0ff */
[----:B------:R-:W-:-:S04]  /*4560*/  UISETP.NE.AND UP0, UPT, UR4, 0x4, UPT ;  /* 0x000000040400788c */ /* 0x000fc8000bf05270 */
[----:B------:R-:W-:Y:S02]  /*4570*/  USEL UR6, URZ, 0x1, UP0 ;  /* 0x00000001ff067887 */ /* 0x000fe40008000000 */
[----:B------:R-:W-:-:S04]  /*4580*/  USEL UR4, UR4, URZ, UP0 ;  /* 0x000000ff04047287 */ /* 0x000fc80008000000 */
[----:B-1----:R-:W-:Y:S01]  /*4590*/  ULEA UR5, UR4, UR13, 0x3 ;  /* 0x0000000d04057291 */ /* 0x002fe2000f8e18ff */
[----:B------:R-:W-:-:S04]  /*45a0*/  LOP3.LUT R2, R11, UR6, RZ, 0x3c, !PT ;  /* 0x000000060b027c12 */ /* 0x000fc8000f8e3cff */
[----:B--2---:R-:W-:-:S04]  /*45b0*/  SHF.L.U32 R3, R2, 0x1f, RZ ;  /* 0x0000001f02037819 */ /* 0x004fc800000006ff */
[----:B------:R-:W1:Y:S02]  /*45c0*/  SYNCS.PHASECHK.TRANS64.TRYWAIT P0, [UR5], R3 ;  /* 0x00000003ff0075a7 */ /* 0x000e640008001105 */
[----:B-1----:R-:W-:Y:S05]  /*45d0*/  @!P0 BRA `(.L_x_85) ;  /* 0x0000006400e88947 */ /* 0x002fea0003800000 */
.L_x_203:
        /* <DEDUP_REMOVED lines=9> */
.L_x_205:
[----:B------:R-:W-:-:S04]  /*4670*/  UIADD3 UR4, UPT, UPT, UR4, 0x1, URZ ;  /* 0x0000000104047890 */ /* 0x000fc8000fffe0ff */
[----:B------:R-:W-:-:S04]  /*4680*/  UISETP.NE.AND UP0, UPT, UR4, 0x4, UPT ;  /* 0x000000040400788c */ /* 0x000fc8000bf05270 */
[----:B------:R-:W-:Y:S02]  /*4690*/  USEL UR5, URZ, 0x1, UP0 ;  /* 0x00000001ff057887 */ /* 0x000fe40008000000 */
[----:B------:R-:W-:-:S04]  /*46a0*/  USEL UR4, UR4, URZ, UP0 ;  /* 0x000000ff04047287 */ /* 0x000fc80008000000 */
[----:B------:R-:W-:Y:S01]  /*46b0*/  ULEA UR4, UR4, UR13, 0x3 ;  /* 0x0000000d04047291 */ /* 0x000fe2000f8e18ff */
[----:B-1----:R-:W-:-:S04]  /*46c0*/  LOP3.LUT R3, R2, UR5, RZ, 0x3c, !PT ;  /* 0x0000000502037c12 */ /* 0x002fc8000f8e3cff */
[----:B------:R-:W-:-:S04]  /*46d0*/  SHF.L.U32 R3, R3, 0x1f, RZ ;  /* 0x0000001f03037819 */ /* 0x000fc800000006ff */
[----:B------:R-:W1:Y:S02]  /*46e0*/  SYNCS.PHASECHK.TRANS64.TRYWAIT P0, [UR4], R3 ;  /* 0x00000003ff0075a7 */ /* 0x000e640008001104 */
[----:B-1----:R-:W-:Y:S05]  /*46f0*/  @!P0 BRA `(.L_x_87) ;  /* 0x0000006400d08947 */ /* 0x002fea0003800000 */
.L_x_207:
[----:B------:R-:W-:Y:S01]  /*4700*/  NOP ;  /* 0x0000000000007918 */ /* 0x000fe20000000000 */
[----:B-1----:R-:W1:Y:S01]  /*4710*/  LDS R0, [UR8+0x14] ;  /* 0x00001408ff007984 */ /* 0x002e620008000800 */
[----:B------:R-:W-:Y:S01]  /*4720*/  ULOP3.LUT UR4, UR24, 0xffff, URZ, 0xc0, !UPT ;  /* 0x0000ffff18047892 */ /* 0x000fe2000f8ec0ff */
[----:B------:R-:W-:Y:S01]  /*4730*/  UMOV UR5, 0xffff ;  /* 0x0000ffff00057882 */ /* 0x000fe20000000000 */
[----:B------:R-:W-:Y:S02]  /*4740*/  UMOV UR6, 0x1 ;  /* 0x0000000100067882 */ /* 0x000fe40000000000 */
[----:B------:R-:W-:-:S04]  /*4750*/  USHF.R.U32.HI UR4, URZ, 0x5, UR4 ;  /* 0x00000005ff047899 */ /* 0x000fc80008011604 */
[----:B------:R-:W-:Y:S02]  /*4760*/  USHF.L.U32 UR5, UR5, UR4, URZ ;  /* 0x0000000405057299 */ /* 0x000fe400080006ff */
[----:B------:R-:W-:-:S04]  /*4770*/  USHF.L.U32 UR4, UR6, UR4, URZ ;  /* 0x0000000406047299 */ /* 0x000fc800080006ff */
[----:B-1----:R-:W-:-:S04]  /*4780*/  LOP3.LUT R0, R0, UR5, RZ, 0xc0, !PT ;  /* 0x0000000500007c12 */ /* 0x002fc8000f8ec0ff */
[----:B------:R-:W-:-:S13]  /*4790*/  ISETP.NE.AND P0, PT, R0, UR5, PT ;  /* 0x0000000500007c0c */ /* 0x000fda000bf05270 */
[----:B------:R-:W-:Y:S05]  /*47a0*/  @P0 BRA `(.L_x_88) ;  /* 0x0000000000580947 */ /* 0x000fea0003800000 */
[----:B------:R-:W1:Y:S02]  /*47b0*/  LDS R0, [UR8+0x18] ;  /* 0x00001808ff007984 */ /* 0x000e640008000800 */
[----:B-1----:R-:W-:-:S04]  /*47c0*/  LOP3.LUT R0, R0, UR4, RZ, 0xc0, !PT ;  /* 0x0000000400007c12 */ /* 0x002fc8000f8ec0ff */
[----:B------:R-:W-:-:S13]  /*47d0*/  ISETP.NE.AND P0, PT, R0, UR4, PT ;  /* 0x0000000400007c0c */ /* 0x000fda000bf05270 */
[----:B------:R-:W-:Y:S05]  /*47e0*/  @P0 BRA `(.L_x_89) ;  /* 0x00000000003c0947 */ /* 0x000fea0003800000 */
[----:B------:R-:W1:Y:S01]  /*47f0*/  S2R R2, SR_LANEID ;  /* 0x0000000000027919 */ /* 0x000e620000000000 */
[----:B------:R-:W-:Y:S01]  /*4800*/  ULOP3.LUT UR5, URZ, UR5, URZ, 0x33, !UPT ;  /* 0x00000005ff057292 */ /* 0x000fe2000f8e33ff */
[----:B------:R-:W-:Y:S01]  /*4810*/  LOP3.LUT R4, RZ, UR4, RZ, 0x33, !PT ;  /* 0x00000004ff047c12 */ /* 0x000fe2000f8e33ff */
[----:B------:R-:W-:Y:S02]  /*4820*/  VOTEU.ANY UR4, UPT, PT ;  /* 0x0000000000047886 */ /* 0x000fe400038e0100 */
[----:B------:R-:W-:Y:S01]  /*4830*/  UFLO.U32 UR4, UR4 ;  /* 0x00000004000472bd */ /* 0x000fe200080e0000 */
[----:B------:R-:W2:Y:S01]  /*4840*/  REDUX UR6, R4 ;  /* 0x00000000040673c4 */ /* 0x000ea20000000000 */
[----:B------:R-:W-:-:S06]  /*4850*/  IMAD.U32 R0, RZ, RZ, UR5 ;  /* 0x00000005ff007e24 */ /* 0x000fcc000f8e00ff */
[----:B------:R4:W-:Y:S01]  /*4860*/  UTCATOMSWS.AND URZ, UR5 ;  /* 0x0000000500ff79e3 */ /* 0x0009e20008000000 */
[----:B------:R-:W3:Y:S01]  /*4870*/  REDUX UR7, R0 ;  /* 0x00000000000773c4 */ /* 0x000ee20000000000 */
[----:B-1----:R-:W-:Y:S01]  /*4880*/  ISETP.EQ.U32.AND P0, PT, R2, UR4, PT ;  /* 0x0000000402007c0c */ /* 0x002fe2000bf02070 */
[----:B--2---:R-:W-:Y:S01]  /*4890*/  IMAD.U32 R2, RZ, RZ, UR6 ;  /* 0x00000006ff027e24 */ /* 0x004fe2000f8e00ff */
[----:B---3--:R-:W-:-:S11]  /*48a0*/  MOV R3, UR7 ;  /* 0x0000000700037c02 */ /* 0x008fd60008000f00 */
[----:B------:R4:W-:Y:S04]  /*48b0*/  @P0 ATOMS.AND RZ, [UR8+0x14], R3 ;  /* 0x00001403ffff098c */ /* 0x0009e8000a800008 */
[----:B------:R4:W-:Y:S01]  /*48c0*/  @P0 ATOMS.AND RZ, [UR8+0x18], R2 ;  /* 0x00001802ffff098c */ /* 0x0009e2000a800008 */
[----:B------:R-:W-:Y:S05]  /*48d0*/  BRA `(.L_x_90) ;  /* 0x0000000000147947 */ /* 0x000fea0003800000 */
.L_x_89:
[----:B------:R-:W-:Y:S02]  /*48e0*/  MOV R2, 0x4900 ;  /* 0x0000490000027802 */ /* 0x000fe40000000f00 */
[----:B---3-5:R-:W-:Y:S05]  /*48f0*/  CALL.REL.NOINC `($__internal_0_$__cuda_sm10x_tcgen05_guardrail_trap_col_being_dealloced_not_returned_by_alloc) ;  /* 0x0000006800b47944 */ /* 0x028fea0003c00000 */
[----:B------:R-:W-:Y:S05]  /*4900*/  BRA `(.L_x_90) ;  /* 0x0000000000087947 */ /* 0x000fea0003800000 */
.L_x_88:
[----:B------:R-:W-:Y:S02]  /*4910*/  MOV R2, 0x4930 ;  /* 0x0000493000027802 */ /* 0x000fe40000000f00 */
[----:B---3-5:R-:W-:Y:S05]  /*4920*/  CALL.REL.NOINC `($__internal_2_$__cuda_sm10x_tcgen05_guardrail_trap_unallocated_columns_being_dealloced) ;  /* 0x0000006800c07944 */ /* 0x028fea0003c00000 */
.L_x_90:
[----:B------:R-:W-:Y:S01]  /*4930*/  NOP ;  /* 0x0000000000007918 */ /* 0x000fe20000000000 */
[----:B----4-:R-:W-:Y:S05]  /*4940*/  EXIT ;  /* 0x000000000000794d */ /* 0x010fea0003800000 */
.L_x_72:
[----:B------:R-:W-:-:S09]  /*4950*/  UISETP.NE.OR UP0, UPT, UR17, 0x3, !UP3 ;  /* 0x000000031100788c */ /* 0x000fd2000df05670 */
[----:B------:R-:W-:Y:S05]  /*4960*/  BRA.U UP0, `(.L_x_91) ;  /* 0x0000001100587547 */ /* 0x000fea000b800000 */
[----:B------:R-:W1:Y:S01]  /*4970*/  S2UR UR10, SR_CgaCtaId ;  /* 0x00000000000a79c3 */ /* 0x000e620000008800 */
[----:B------:R-:W2:Y:S01]  /*4980*/  LDCU UR31, c[0x0][0x370] ;  /* 0x00006e00ff1f77ac */ /* 0x000ea20008000800 */
[----:B------:R-:W-:Y:S02]  /*4990*/  HFMA2 R13, -RZ, RZ, 0, 0 ;  /* 0x00000000ff0d7431 */ /* 0x000fe400000001ff */
[----:B------:R-:W-:Y:S01]  /*49a0*/  IMAD.MOV.U32 R15, RZ, RZ, 0x1 ;  /* 0x00000001ff0f7424 */ /* 0x000fe200078e00ff */
[----:B------:R-:W-:Y:S01]  /*49b0*/  MOV R7, 0x1000 ;  /* 0x0000100000077802 */ /* 0x000fe20000000f00 */
[----:B------:R-:W2:Y:S01]  /*49c0*/  LDCU.128 UR44, c[0x0][0xb10] ;  /* 0x00016200ff2c77ac */ /* 0x000ea20008000c00 */
[----:B------:R-:W-:Y:S01]  /*49d0*/  IMAD.MOV.U32 R14, RZ, RZ, RZ ;  /* 0x000000ffff0e7224 */ /* 0x000fe200078e00ff */
[----:B------:R-:W3:Y:S01]  /*49e0*/  LDC.64 R16, c[0x0][0x348] ;  /* 0x0000d200ff107b82 */ /* 0x000ee20000000a00 */
[----:B------:R-:W4:Y:S01]  /*49f0*/  LDCU UR30, c[0x0][0x374] ;  /* 0x00006e80ff1e77ac */ /* 0x000f220008000800 */
[----:B------:R-:W1:Y:S06]  /*4a00*/  LDCU UR15, c[0x0][0xb0c] ;  /* 0x00016180ff0f77ac */ /* 0x000e6c0008000800 */
[----:B------:R-:W3:Y:S01]  /*4a10*/  LDC.64 R2, c[0x0][0x888] ;  /* 0x00022200ff027b82 */ /* 0x000ee20000000a00 */
[----:B------:R-:W3:Y:S01]  /*4a20*/  LDCU UR49, c[0x0][0xb20] ;  /* 0x00016400ff3177ac */ /* 0x000ee20008000800 */
[----:B------:R-:W3:Y:S06]  /*4a30*/  LDCU UR4, c[0x0][0xb30] ;  /* 0x00016600ff0477ac */ /* 0x000eec0008000800 */
[----:B------:R-:W3:Y:S01]  /*4a40*/  LDC.64 R4, c[0x0][0x890] ;  /* 0x00022400ff047b82 */ /* 0x000ee20000000a00 */
[----:B------:R-:W-:Y:S01]  /*4a50*/  UMOV UR21, 0x400 ;  /* 0x0000040000157882 */ /* 0x000fe20000000000 */
[----:B--2---:R-:W-:-:S02]  /*4a60*/  UIMAD.WIDE.U32 UR6, UR31, UR44, URZ ;  /* 0x0000002c1f0672a5 */ /* 0x004fc4000f8e00ff */
[----:B----4-:R-:W-:Y:S02]  /*4a70*/  UIMAD.WIDE.U32 UR8, UR30, UR47, URZ ;  /* 0x0000002f1e0872a5 */ /* 0x010fe4000f8e00ff */
[----:B-1----:R-:W-:Y:S02]  /*4a80*/  ULEA UR21, UR10, UR21, 0x18 ;  /* 0x000000150a157291 */ /* 0x002fe4000f8ec0ff */
[----:B------:R-:W-:Y:S02]  /*4a90*/  UPLOP3.LUT UP3, UPT, UPT, UPT, UPT, 0x40, 0x4 ;  /* 0x000000000004789c */ /* 0x000fe40003f6e870 */
[----:B------:R-:W-:Y:S02]  /*4aa0*/  UIADD3 UR37, UPT, UPT, UR21, 0x158, URZ ;  /* 0x0000015815257890 */ /* 0x000fe4000fffe0ff */
[----:B------:R-:W-:Y:S02]  /*4ab0*/  UIADD3 UR33, UPT, UPT, UR21, 0x140, URZ ;  /* 0x0000014015217890 */ /* 0x000fe4000fffe0ff */
[----:B------:R-:W-:-:S02]  /*4ac0*/  UIADD3 UR25, UPT, UPT, UR21, 0x148, URZ ;  /* 0x0000014815197890 */ /* 0x000fc4000fffe0ff */
[----:B------:R-:W-:Y:S01]  /*4ad0*/  UIADD3 UR17, UPT, UPT, UR21, 0x150, URZ ;  /* 0x0000015015117890 */ /* 0x000fe2000fffe0ff */
[----:B------:R-:W-:Y:S01]  /*4ae0*/  UMOV UR6, UR7 ;  /* 0x0000000700067c82 */ /* 0x000fe20008000000 */
[----:B------:R-:W-:Y:S01]  /*4af0*/  UMOV UR41, UR9 ;  /* 0x0000000900297c82 */ /* 0x000fe20008000000 */
[----:B------:R-:W-:Y:S02]  /*4b00*/  UISETP.GE.AND UP0, UPT, UR42, 0x1, UPT ;  /* 0x000000012a00788c */ /* 0x000fe4000bf06270 */
[----:B------:R-:W-:Y:S01]  /*4b10*/  UISETP.NE.AND UP4, UPT, UR42, 0x1, UPT ;  /* 0x000000012a00788c */ /* 0x000fe2000bf85270 */
[----:B------:R-:W1:Y:S01]  /*4b20*/  LDCU.64 UR22, c[0x0][0xb28] ;  /* 0x00016500ff1677ac */ /* 0x000e620008000a00 */
[----:B------:R-:W-:Y:S02]  /*4b30*/  UISETP.NE.AND UP6, UPT, UR15, 0x1, UPT ;  /* 0x000000010f00788c */ /* 0x000fe4000bfc5270 */
[----:B------:R-:W-:Y:S02]  /*4b40*/  UISETP.NE.AND UP5, UPT, UR46, 0x1, UPT ;  /* 0x000000012e00788c */ /* 0x000fe4000bfa5270 */
[----:B------:R-:W-:-:S02]  /*4b50*/  UPRMT UR37, UR10, 0x654, UR37 ;  /* 0x000006540a257896 */ /* 0x000fc40008000025 */
[----:B------:R-:W-:Y:S02]  /*4b60*/  USHF.R.U32.HI UR43, URZ, UR45, UR6 ;  /* 0x0000002dff2b7299 */ /* 0x000fe40008011606 */
[----:B------:R-:W-:Y:S02]  /*4b70*/  UPRMT UR40, UR10, 0x654, UR33 ;  /* 0x000006540a287896 */ /* 0x000fe40008000021 */
[----:B------:R-:W-:Y:S02]  /*4b80*/  UPRMT UR39, UR10, 0x654, UR25 ;  /* 0x000006540a277896 */ /* 0x000fe40008000019 */
[----:B------:R-:W-:Y:S02]  /*4b90*/  UPRMT UR38, UR10, 0x654, UR17 ;  /* 0x000006540a267896 */ /* 0x000fe40008000011 */
[----:B---3--:R-:W-:Y:S02]  /*4ba0*/  USHF.R.U32.HI UR41, URZ, UR49, UR41 ;  /* 0x00000031ff297299 */ /* 0x008fe40008011629 */
[----:B------:R-:W-:-:S11]  /*4bb0*/  UISETP.NE.AND UP2, UPT, UR4, 0x1, UPT ;  /* 0x000000010400788c */ /* 0x000fd6000bf45270 */
.L_x_102:
[C---:B------:R-:W-:Y:S02]  /*4bc0*/  LEA R12, R14.reuse, UR21, 0x3 ;  /* 0x000000150e0c7c11 */ /* 0x040fe4000f8e18ff */
[----:B------:R-:W-:Y:S02]  /*4bd0*/  SHF.L.U32 R9, R13, 0x1f, RZ ;  /* 0x0000001f0d097819 */ /* 0x000fe400000006ff */
[----:B------:R-:W-:Y:S02]  /*4be0*/  LEA R10, R14, UR21, 0x4 ;  /* 0x000000150e0a7c11 */ /* 0x000fe4000f8e20ff */
[----:B--2---:R-:W2:Y:S02]  /*4bf0*/  SYNCS.PHASECHK.TRANS64.TRYWAIT P0, [R12+URZ+0x190], R9 ;  /* 0x000190090c0075a7 */ /* 0x004ea400080011ff */
[----:B--2---:R-:W-:Y:S05]  /*4c00*/  @!P0 BRA `(.L_x_92) ;  /* 0x0000006000a48947 */ /* 0x004fea0003800000 */
.L_x_208:
[----:B--2---:R-:W2:Y:S01]  /*4c10*/  LDS.128 R8, [R10+0x220] ;  /* 0x000220000a087984 */ /* 0x004ea20000000c00 */
[----:B------:R-:W-:Y:S01]  /*4c20*/  UISETP.GE.AND UP0, UPT, UR42, 0x1, UPT ;  /* 0x000000012a00788c */ /* 0x000fe2000bf06270 */
[----:B------:R-:W-:Y:S01]  /*4c30*/  @!PT LDS RZ, [RZ] ;  /* 0x00000000fffff984 */ /* 0x000fe20000000800 */
[----:B------:R-:W-:Y:S01]  /*4c40*/  @!PT LDS RZ, [RZ] ;  /* 0x00000000fffff984 */ /* 0x000fe20000000800 */
[----:B------:R-:W-:Y:S01]  /*4c50*/  @!PT LDS RZ, [RZ] ;  /* 0x00000000fffff984 */ /* 0x000fe20000000800 */
[----:B------:R-:W-:Y:S01]  /*4c60*/  @!PT LDS RZ, [RZ] ;  /* 0x00000000fffff984 */ /* 0x000fe20000000800 */
[----:B------:R3:W-:Y:S06]  /*4c70*/  MEMBAR.ALL.CTA ;  /* 0x0000000000007992 */ /* 0x0007ec0000008000 */
[----:B---3--:R-:W3:Y:S01]  /*4c80*/  FENCE.VIEW.ASYNC.S ;  /* 0x00000000000073c6 */ /* 0x008ee20000000000 */
[----:B--2---:R-:W-:Y:S11]  /*4c90*/  LOP3.LUT P0, RZ, R10, 0x1, RZ, 0xc0, !PT ;  /* 0x000000010aff7812 */ /* 0x004ff6000780c0ff */
[----:B------:R-:W-:Y:S02]  /*4ca0*/  @!UPT UIADD3 URZ, UPT, UPT, URZ, URZ, URZ ;  /* 0x000000fffffff290 */ /* 0x000fe4000fffe0ff */
[----:B---3--:R-:W-:Y:S01]  /*4cb0*/  VOTEU.ANY UP1, P0 ;  /* 0x0000000000ff7886 */ /* 0x008fe20000020100 */
[----:B------:R-:W-:Y:S11]  /*4cc0*/  PLOP3.LUT P0, PT, PT, PT, UP1, 0x80, 0x8 ;  /* 0x000000000008781c */ /* 0x000ff60003f0f018 */
[----:B------:R-:W-:Y:S02]  /*4cd0*/  @!UPT UIADD3 URZ, UPT, UPT, URZ, URZ, URZ ;  /* 0x000000fffffff290 */ /* 0x000fe4000fffe0ff */
[----:B------:R-:W-:Y:S02]  /*4ce0*/  @P0 SHF.R.U32.HI R0, RZ, 0x10, R9 ;  /* 0x00000010ff000819 */ /* 0x000fe40000011609 */
[----:B------:R-:W-:Y:S02]  /*4cf0*/  @P0 MOV R6, R8 ;  /* 0x0000000800060202 */ /* 0x000fe40000000f00 */
[----:B------:R-:W-:Y:S01]  /*4d00*/  @P0 R2UR UR4, R0 ;  /* 0x00000000000402ca */ /* 0x000fe200000e0000 */
[----:B------:R-:W-:Y:S01]  /*4d10*/  VIADD R0, R12, 0x1a0 ;  /* 0x000001a00c007836 */ /* 0x000fe20000000000 */
[----:B------:R-:W-:Y:S02]  /*4d20*/  @P0 LOP3.LUT R8, R9, 0xffff, RZ, 0xc0, !PT ;  /* 0x0000ffff09080812 */ /* 0x000fe400078ec0ff */
[----:B------:R-:W-:Y:S02]  /*4d30*/  @P0 R2UR UR6, R6 ;  /* 0x00000000060602ca */ /* 0x000fe400000e0000 */
[----:B------:R-:W-:Y:S02]  /*4d40*/  PRMT R0, RZ, 0x654, R0 ;  /* 0x00000654ff007816 */ /* 0x000fe40000000000 */
[----:B------:R-:W-:Y:S02]  /*4d50*/  @P0 R2UR UR5, R8 ;  /* 0x00000000080502ca */ /* 0x000fe400000e0000 */
[----:B------:R2:W-:Y:S03]  /*4d60*/  SYNCS.ARRIVE.TRANS64.RED.A1T0 RZ, [R0+URZ], RZ ;  /* 0x000000ff00ff79a7 */ /* 0x0005e600081004ff */
[----:B------:R-:W-:Y:S04]  /*4d70*/  @UP1 UMOV UR29, UR4 ;  /* 0x00000004001d1c82 */ /* 0x000fe80008000000 */
[----:B------:R-:W-:Y:S04]  /*4d80*/  @UP1 UMOV UR14, UR6 ;  /* 0x00000006000e1c82 */ /* 0x000fe80008000000 */
[----:B------:R-:W-:Y:S01]  /*4d90*/  @UP1 UMOV UR13, UR5 ;  /* 0x00000005000d1c82 */ /* 0x000fe20008000000 */
[----:B------:R-:W-:Y:S05]  /*4da0*/  BRA.U !UP0, `(.L_x_93) ;  /* 0x0000000108a47547 */ /* 0x000fea000b800000 */
[----:B------:R-:W-:Y:S02]  /*4db0*/  UIMAD.WIDE.U32 UR18, UR13, UR47, URZ ;  /* 0x0000002f0d1272a5 */ /* 0x000fe4000f8e00ff */
[----:B------:R-:W-:Y:S02]  /*4dc0*/  UIMAD.WIDE.U32 UR26, UR14, UR44, URZ ;  /* 0x0000002c0e1a72a5 */ /* 0x000fe4000f8e00ff */
[----:B------:R-:W-:Y:S02]  /*4dd0*/  USEL UR4, UR30, UR41, !UP5 ;  /* 0x000000291e047287 */ /* 0x000fe4000e800000 */
[----:B------:R-:W-:Y:S02]  /*4de0*/  USEL UR7, UR31, UR43, !UP6 ;  /* 0x0000002b1f077287 */ /* 0x000fe4000f000000 */
[----:B-1----:R-:W-:Y:S02]  /*4df0*/  UIMAD.WIDE.U32 UR8, UR4, UR22, URZ ;  /* 0x00000016040872a5 */ /* 0x002fe4000f8e00ff */
[----:B------:R-:W-:Y:S01]  /*4e00*/  UIMAD.WIDE.U32 UR10, UR7, UR22, URZ ;  /* 0x00000016070a72a5 */ /* 0x000fe2000f8e00ff */
[----:B------:R-:W-:Y:S02]  /*4e10*/  UMOV UR5, UR19 ;  /* 0x0000001300057c82 */ /* 0x000fe40008000000 */
[----:B------:R-:W-:Y:S03]  /*4e20*/  USHF.R.U32.HI UR6, URZ, UR49, UR5 ;  /* 0x00000031ff067299 */ /* 0x000fe60008011605 */
[----:B------:R-:W-:Y:S01]  /*4e30*/  UMOV UR5, UR27 ;  /* 0x0000001b00057c82 */ /* 0x000fe20008000000 */
[----:B------:R-:W-:Y:S02]  /*4e40*/  USEL UR6, UR13, UR6, !UP5 ;  /* 0x000000060d067287 */ /* 0x000fe4000e800000 */
[----:B------:R-:W-:Y:S03]  /*4e50*/  USHF.R.U32.HI UR12, URZ, UR45, UR5 ;  /* 0x0000002dff0c7299 */ /* 0x000fe60008011605 */
[----:B------:R-:W-:Y:S02]  /*4e60*/  UMOV UR5, UR9 ;  /* 0x0000000900057c82 */ /* 0x000fe40008000000 */
[----:B------:R-:W-:Y:S03]  /*4e70*/  @UP4 USHF.R.U32.HI UR4, URZ, UR23, UR5 ;  /* 0x00000017ff044299 */ /* 0x000fe60008011605 */
[----:B------:R-:W-:Y:S01]  /*4e80*/  UMOV UR5, UR11 ;  /* 0x0000000b00057c82 */ /* 0x000fe20008000000 */
[----:B------:R-:W-:Y:S02]  /*4e90*/  UIMAD UR4, UR42, UR4, URZ ;  /* 0x000000042a0472a4 */ /* 0x000fe4000f8e02ff */
[----:B------:R-:W-:Y:S02]  /*4ea0*/  @UP4 USHF.R.U32.HI UR7, URZ, UR23, UR5 ;  /* 0x00000017ff074299 */ /* 0x000fe40008011605 */
[----:B------:R-:W-:Y:S02]  /*4eb0*/  UIMAD.WIDE.U32 UR10, UR6, UR22, URZ ;  /* 0x00000016060a72a5 */ /* 0x000fe4000f8e00ff */
[----:B------:R-:W-:Y:S02]  /*4ec0*/  USEL UR5, UR14, UR12, !UP6 ;  /* 0x0000000c0e057287 */ /* 0x000fe4000f000000 */
[----:B------:R-:W-:Y:S02]  /*4ed0*/  UIMAD UR8, UR42, UR7, URZ ;  /* 0x000000072a0872a4 */ /* 0x000fe4000f8e02ff */
[----:B------:R-:W-:Y:S03]  /*4ee0*/  UISETP.GE.AND UP0, UPT, UR6, UR4, UPT ;  /* 0x000000040600728c */ /* 0x000fe6000bf06270 */
[----:B------:R-:W-:Y:S01]  /*4ef0*/  UMOV UR4, UR11 ;  /* 0x0000000b00047c82 */ /* 0x000fe20008000000 */
[----:B------:R-:W-:Y:S02]  /*4f00*/  UISETP.GE.OR UP0, UPT, UR5, UR8, UP0 ;  /* 0x000000080500728c */ /* 0x000fe40008706670 */
[----:B------:R-:W-:Y:S02]  /*4f10*/  USHF.R.U32.HI UR4, URZ, UR23, UR4 ;  /* 0x00000017ff047299 */ /* 0x000fe40008011604 */
[----:B------:R-:W-:Y:S02]  /*4f20*/  UIMAD.WIDE.U32 UR8, UR5, UR22, URZ ;  /* 0x00000016050872a5 */ /* 0x000fe4000f8e00ff */
[----:B------:R-:W-:Y:S04]  /*4f30*/  USEL UR10, UR6, UR4, !UP4 ;  /* 0x00000004060a7287 */ /* 0x000fe8000e000000 */
[----:B------:R-:W-:Y:S01]  /*4f40*/  UIADD3 UR11, UPT, UPT, -UR10, URZ, URZ ;  /* 0x000000ff0a0b7290 */ /* 0x000fe2000fffe1ff */
[----:B------:R-:W-:Y:S02]  /*4f50*/  @!UP0 UMOV UR4, UR9 ;  /* 0x0000000900048c82 */ /* 0x000fe40008000000 */
[----:B------:R-:W-:Y:S02]  /*4f60*/  @!UP0 USHF.R.U32.HI UR4, URZ, UR23, UR4 ;  /* 0x00000017ff048299 */ /* 0x000fe40008011604 */
[----:B------:R-:W-:Y:S02]  /*4f70*/  UIMAD UR8, UR42, UR11, UR6 ;  /* 0x0000000b2a0872a4 */ /* 0x000fe4000f8e0206 */
[----:B------:R-:W-:Y:S04]  /*4f80*/  @!UP0 USEL UR4, UR5, UR4, !UP4 ;  /* 0x0000000405048287 */ /* 0x000fe8000e000000 */
[----:B------:R-:W-:Y:S02]  /*4f90*/  @!UP0 UIMAD UR8, UR7, UR8, UR4 ;  /* 0x00000008070882a4 */ /* 0x000fe4000f8e0204 */
[----:B------:R-:W-:Y:S02]  /*4fa0*/  @!UP0 UIADD3 UR9, UPT, UPT, UR10, -UR4, URZ ;  /* 0x800000040a098290 */ /* 0x000fe4000fffe0ff */
[----:B------:R-:W-:Y:S02]  /*4fb0*/  UIADD3 UR4, UPT, UPT, -UR5, URZ, URZ ;  /* 0x000000ff05047290 */ /* 0x000fe4000fffe1ff */
[----:B------:R-:W-:Y:S02]  /*4fc0*/  UIADD3 UR7, UPT, UPT, -UR6, URZ, URZ ;  /* 0x000000ff06077290 */ /* 0x000fe4000fffe1ff */
[----:B------:R-:W-:Y:S02]  /*4fd0*/  @!UP0 UIMAD UR6, UR9, UR42, UR5 ;  /* 0x0000002a090682a4 */ /* 0x000fe4000f8e0205 */
[----:B------:R-:W-:Y:S02]  /*4fe0*/  UIMAD UR14, UR15, UR4, UR14 ;  /* 0x000000040f0e72a4 */ /* 0x000fe4000f8e020e */
[----:B------:R-:W-:Y:S01]  /*4ff0*/  UIMAD UR13, UR46, UR7, UR13 ;  /* 0x000000072e0d72a4 */ /* 0x000fe2000f8e020d */
[----:B------:R-:W-:Y:S02]  /*5000*/  @!UP0 UMOV UR5, UR8 ;  /* 0x0000000800058c82 */ /* 0x000fe40008000000 */
[----:B------:R-:W-:Y:S02]  /*5010*/  UIMAD UR14, UR5, UR15, UR14 ;  /* 0x0000000f050e72a4 */ /* 0x000fe4000f8e020e */
[----:B------:R-:W-:Y:S11]  /*5020*/  UIMAD UR13, UR6, UR46, UR13 ;  /* 0x0000002e060d72a4 */ /* 0x000ff6000f8e020d */
[----:B------:R-:W-:Y:S01]  /*5030*/  @!UPT UIADD3 URZ, UPT, UPT, URZ, URZ, URZ ;  /* 0x000000fffffff290 */ /* 0x000fe2000fffe0ff */
.L_x_93:
[----:B------:R-:W3:Y:S01]  /*5040*/  @!UP2 LDCU.128 UR8, c[0x0][0xb10] ;  /* 0x00016200ff08a7ac */ /* 0x000ee20008000c00 */
[C---:B------:R-:W-:Y:S02]  /*5050*/  ISETP.NE.U32.AND P1, PT, R4.reuse, RZ, PT ;  /* 0x000000ff0400720c */ /* 0x040fe40003f25070 */
[----:B------:R-:W-:Y:S02]  /*5060*/  ISETP.NE.U32.AND P0, PT, R4, RZ, PT ;  /* 0x000000ff0400720c */ /* 0x000fe40003f05070 */
[C---:B------:R-:W-:Y:S02]  /*5070*/  ISETP.NE.AND.EX P1, PT, R5.reuse, RZ, PT, P1 ;  /* 0x000000ff0500720c */ /* 0x040fe40003f25310 */
[----:B------:R-:W-:Y:S01]  /*5080*/  ISETP.NE.AND.EX P0, PT, R5, RZ, PT, P0 ;  /* 0x000000ff0500720c */ /* 0x000fe20003f05300 */
[----:B------:R-:W4:Y:S01]  /*5090*/  @!UP2 LDCU UR5, c[0x0][0xb0c] ;  /* 0x00016180ff05a7ac */ /* 0x000f220008000800 */
[----:B------:R-:W-:Y:S01]  /*50a0*/  SHF.L.U32 R9, R15, 0x1f, RZ ;  /* 0x0000001f0f097819 */ /* 0x000fe200000006ff */
[----:B------:R-:W-:Y:S02]  /*50b0*/  USHF.L.U32 UR35, UR16, 0x6, URZ ;  /* 0x0000000610237899 */ /* 0x000fe400080006ff */
[----:B------:R-:W-:Y:S02]  /*50c0*/  USHF.L.U32 UR34, UR20, 0x8, URZ ;  /* 0x0000000814227899 */ /* 0x000fe400080006ff */
[----:B---3--:R-:W-:Y:S07]  /*50d0*/  UIMAD.WIDE.U32 UR6, UR14, UR8, URZ ;  /* 0x000000080e0672a5 */ /* 0x008fee000f8e00ff */
[----:B------:R-:W-:Y:S01]  /*50e0*/  @!UP2 UMOV UR4, UR7 ;  /* 0x000000070004ac82 */ /* 0x000fe20008000000 */
[----:B----4-:R-:W-:Y:S02]  /*50f0*/  @!UP2 UISETP.NE.AND UP0, UPT, UR5, 0x1, UPT ;  /* 0x000000010500a88c */ /* 0x010fe4000bf05270 */
[----:B------:R-:W-:Y:S02]  /*5100*/  @!UP2 USHF.R.U32.HI UR4, URZ, UR9, UR4 ;  /* 0x00000009ff04a299 */ /* 0x000fe40008011604 */
[----:B------:R-:W-:Y:S02]  /*5110*/  UIMAD.WIDE.U32 UR6, UR13, UR11, URZ ;  /* 0x0000000b0d0672a5 */ /* 0x000fe4000f8e00ff */
[----:B------:R-:W-:Y:S02]  /*5120*/  @!UP2 USEL UR8, UR14, UR4, !UP0 ;  /* 0x000000040e08a287 */ /* 0x000fe4000c000000 */
[----:B------:R-:W-:Y:S03]  /*5130*/  @!UP2 UISETP.NE.AND UP0, UPT, UR10, 0x1, UPT ;  /* 0x000000010a00a88c */ /* 0x000fe6000bf05270 */
[----:B------:R-:W-:Y:S02]  /*5140*/  @!UP2 UMOV UR6, UR7 ;  /* 0x000000070006ac82 */ /* 0x000fe40008000000 */
[----:B------:R-:W3:Y:S02]  /*5150*/  @!UP2 LDCU UR4, c[0x0][0xb20] ;  /* 0x00016400ff04a7ac */ /* 0x000ee40008000800 */
[----:B---3--:R-:W-:Y:S04]  /*5160*/  @!UP2 USHF.R.U32.HI UR6, URZ, UR4, UR6 ;  /* 0x00000004ff06a299 */ /* 0x008fe80008011606 */
[----:B------:R-:W-:Y:S04]  /*5170*/  @!UP2 USEL UR6, UR13, UR6, !UP0 ;  /* 0x000000060d06a287 */ /* 0x000fe8000c000000 */
[----:B------:R-:W-:Y:S02]  /*5180*/  @!UP2 UIADD3 UR4, UPT, UPT, -UR8, UR6, URZ ;  /* 0x000000060804a290 */ /* 0x000fe4000fffe1ff */
[----:B------:R-:W-:Y:S02]  /*5190*/  @!UP2 UIADD3 UR6, UPT, UPT, UR8, -UR6, URZ ;  /* 0x800000060806a290 */ /* 0x000fe4000fffe0ff */
[----:B------:R-:W-:Y:S02]  /*51a0*/  @!UP2 UIMAD UR14, UR4, UR5, UR14 ;  /* 0x00000005040ea2a4 */ /* 0x000fe4000f8e020e */
[----:B------:R-:W-:Y:S01]  /*51b0*/  @!UP2 UIMAD UR13, UR6, UR10, UR13 ;  /* 0x0000000a060da2a4 */ /* 0x000fe2000f8e020d */
[----:B------:R-:W-:Y:S11]  /*51c0*/  BRA.U UP3, `(.L_x_94) ;  /* 0x0000000103107547 */ /* 0x000ff6000b800000 */
[----:B--2---:R-:W-:Y:S04]  /*51d0*/  MOV R0, UR48 ;  /* 0x0000003000007c02 */ /* 0x004fe80008000f00 */
[----:B------:R-:W-:Y:S04]  /*51e0*/  SHF.L.U32 R11, R0, 0x1f, RZ ;  /* 0x0000001f000b7819 */ /* 0x000fe800000006ff */
[----:B------:R-:W2:Y:S02]  /*51f0*/  SYNCS.PHASECHK.TRANS64.TRYWAIT P2, [UR21+0x188], R11 ;  /* 0x0001880bff0075a7 */ /* 0x000ea40008041115 */
[----:B--2---:R-:W-:Y:S05]  /*5200*/  @!P2 BRA `(.L_x_95) ;  /* 0x0000005c0038a947 */ /* 0x004fea0003800000 */
.L_x_94:
[----:B------:R-:W-:Y:S05]  /*5210*/  @!P1 BRA `(.L_x_96) ;  /* 0x0000000000309947 */ /* 0x000fea0003800000 */
[----:B------:R-:W-:Y:S01]  /*5220*/  ISETP.NE.U32.AND P1, PT, R2, RZ, PT ;  /* 0x000000ff0200720c */ /* 0x000fe20003f25070 */
[----:B------:R-:W3:Y:S01]  /*5230*/  LDCU.64 UR4, c[0x0][0x358] ;  /* 0x00006b00ff0477ac */ /* 0x000ee20008000a00 */
[----:B------:R-:W-:Y:S02]  /*5240*/  IMAD.MOV.U32 R85, RZ, RZ, 0x1 ;  /* 0x00000001ff557424 */ /* 0x000fe400078e00ff */
[----:B------:R-:W-:Y:S11]  /*5250*/  ISETP.NE.AND.EX P1, PT, R3, RZ, PT, P1 ;  /* 0x000000ff0300720c */ /* 0x000ff60003f25310 */
[----:B------:R-:W-:Y:S02]  /*5260*/  @!UPT UIADD3 URZ, UPT, UPT, URZ, URZ, URZ ;  /* 0x000000fffffff290 */ /* 0x000fe4000fffe0ff */
[----:B--2---:R-:W2:Y:S01]  /*5270*/  @P1 LDC.64 R10, c[0x0][0x888] ;  /* 0x00022200ff0a1b82 */ /* 0x004ea20000000a00 */
[----:B------:R-:W-:Y:S04]  /*5280*/  @P1 IMAD R0, R4, UR36, RZ ;  /* 0x0000002404001c24 */ /* 0x000fe8000f8e02ff */
[----:B--2---:R-:W-:Y:S04]  /*5290*/  @P1 IMAD.WIDE R10, R0, 0x4, R10 ;  /* 0x00000004000a1825 */ /* 0x004fe800078e020a */
[----:B------:R-:W-:Y:S01]  /*52a0*/  HFMA2 R0, -RZ, RZ, 0, 5.9604644775390625e-08 ;  /* 0x00000001ff007431 */ /* 0x000fe200000001ff */
[----:B---3-5:R3:W5:Y:S04]  /*52b0*/  @P1 LDG.E R41, desc[UR4][R10.64] ;  /* 0x000000040a291981 */ /* 0x028768000c1e1900 */
[----:B------:R-:W-:Y:S01]  /*52c0*/  @!P1 PRMT R85, R0, 0x7610, R85 ;  /* 0x0000761000559816 */ /* 0x000fe20000000055 */
[----:B---3--:R-:W4:Y:S06]  /*52d0*/  @!P1 LDC R41, c[0x0][0x880] ;  /* 0x00022000ff299b82 */ /* 0x008f2c0000000800 */
.L_x_96:
[----:B----45:R-:W-:Y:S01]  /*52e0*/  @!P0 FSETP.EQ.AND P1, PT, R41, RZ, PT ;  /* 0x000000ff2900820b */ /* 0x030fe20003f22000 */
[----:B------:R-:W-:Y:S01]  /*52f0*/  @!UPT UIADD3 URZ, UPT, UPT, URZ, URZ, URZ ;  /* 0x000000fffffff290 */ /* 0x000fe2000fffe0ff */
[----:B------:R-:W-:Y:S11]  /*5300*/  @!P0 BRA `(.L_x_97) ;  /* 0x0000000000188947 */ /* 0x000ff60003800000 */
[----:B------:R-:W-:Y:S02]  /*5310*/  LOP3.LUT P0, RZ, R85, 0xff, RZ, 0xc0, !PT ;  /* 0x000000ff55ff7812 */ /* 0x000fe4000780c0ff */
[----:B------:R-:W-:Y:S04]  /*5320*/  ISETP.NE.U32.AND P1, PT, R2, RZ, PT ;  /* 0x000000ff0200720c */ /* 0x000fe80003f25070 */
[----:B------:R-:W-:Y:S04]  /*5330*/  ISETP.NE.AND.EX P1, PT, R3, RZ, PT, P1 ;  /* 0x000000ff0300720c */ /* 0x000fe80003f25310 */
[----:B------:R-:W-:Y:S03]  /*5340*/  PLOP3.LUT P1, PT, P1, PT, PT, 0x8, 0x80 ;  /* 0x000000000080781c */ /* 0x000fe60000f2e170 */
[----:B------:R-:W-:Y:S11]  /*5350*/  @P0 FSETP.EQ.AND P1, PT, R41, RZ, PT ;  /* 0x000000ff2900020b */ /* 0x000ff60003f22000 */
[----:B------:R-:W-:Y:S02]  /*5360*/  @!UPT UIADD3 URZ, UPT, UPT, URZ, URZ, URZ ;  /* 0x000000fffffff290 */ /* 0x000fe4000fffe0ff */
.L_x_97:
[----:B------:R-:W3:Y:S01]  /*5370*/  SYNCS.PHASECHK.TRANS64.TRYWAIT P2, [UR21+0x160], R9 ;  /* 0x00016009ff0075a7 */ /* 0x000ee20008041115 */
[----:B------:R-:W-:Y:S04]  /*5380*/  ELECT P0, URZ, PT ;  /* 0x0000000000ff782f */ /* 0x000fe80003800000 */
[----:B------:R-:W-:Y:S11]  /*5390*/  PLOP3.LUT P1, PT, P1, P0, PT, 0xf2, 0x2f ;  /* 0x00000000002f781c */ /* 0x000ff60000f21e72 */
[----:B------:R-:W-:Y:S02]  /*53a0*/  @!UPT UIADD3 URZ, UPT, UPT, URZ, URZ, URZ ;  /* 0x000000fffffff290 */ /* 0x000fe4000fffe0ff */
[----:B------:R-:W-:Y:S05]  /*53b0*/  @!P1 IADD3 R8, P0, PT, R16, 0x580, RZ ;  /* 0x0000058010089810 */ /* 0x000fea0007f1e0ff */
[----:B------:R-:W-:Y:S01]  /*53c0*/  @!P1 IMAD.X R6, RZ, RZ, R17, P0 ;  /* 0x000000ffff069224 */ /* 0x000fe200000e0611 */
[----:B---3--:R-:W-:Y:S07]  /*53d0*/  @!P2 BRA `(.L_x_98) ;  /* 0x0000005800dca947 */ /* 0x008fee0003800000 */
.L_x_211:
[----:B------:R-:W-:Y:S01]  /*53e0*/  @!P1 R2UR UR5, R8 ;  /* 0x00000000080592ca */ /* 0x000fe200000e0000 */
[----:B------:R-:W-:Y:S01]  /*53f0*/  VOTEU.ALL UP0, P1 ;  /* 0x0000000000ff7886 */ /* 0x000fe20000800000 */
[----:B------:R-:W-:Y:S01]  /*5400*/  @!P1 R2UR UR4, R6 ;  /* 0x00000000060492ca */ /* 0x000fe200000e0000 */
[----:B--2---:R-:W-:Y:S01]  /*5410*/  @!P1 IMAD.MOV.U32 R0, RZ, RZ, 0x1000 ;  /* 0x00001000ff009424 */ /* 0x004fe200078e00ff */
[----:B------:R-:W-:Y:S01]  /*5420*/  UMOV UR6, 0x0 ;  /* 0x0000000000067882 */ /* 0x000fe20000000000 */
[----:B------:R-:W-:Y:S01]  /*5430*/  UMOV UR7, 0x10000000 ;  /* 0x1000000000077882 */ /* 0x000fe20000000000 */
[----:B------:R-:W-:Y:S01]  /*5440*/  @!UP0 UIADD3 UR32, UPT, UPT, UR21, 0x400, URZ ;  /* 0x0000040015208890 */ /* 0x000fe2000fffe0ff */
[----:B------:R-:W-:Y:S01]  /*5450*/  @!P1 IADD3 R8, P0, PT, R16, 0x580, RZ ;  /* 0x0000058010089810 */ /* 0x000fe20007f1e0ff */
[----:B------:R-:W-:Y:S04]  /*5460*/  VOTEU.ALL UP0, P1 ;  /* 0x0000000000ff7886 */ /* 0x000fe80000800000 */
[----:B------:R-:W-:Y:S02]  /*5470*/  @!P1 IMAD.X R6, RZ, RZ, R17, P0 ;  /* 0x000000ffff069224 */ /* 0x000fe400000e0611 */
[----:B------:R-:W-:Y:S02]  /*5480*/  IMAD.U32 R10, RZ, RZ, UR5 ;  /* 0x00000005ff0a7e24 */ /* 0x000fe4000f8e00ff */
[----:B------:R-:W-:Y:S03]  /*5490*/  IMAD.U32 R11, RZ, RZ, UR4 ;  /* 0x00000004ff0b7e24 */ /* 0x000fe6000f8e00ff */
[----:B------:R-:W-:Y:S02]  /*54a0*/  @!P1 R2UR UR4, R10 ;  /* 0x000000000a0492ca */ /* 0x000fe400000e0000 */
[----:B------:R-:W-:Y:S11]  /*54b0*/  @!P1 R2UR UR5, R11 ;  /* 0x000000000b0592ca */ /* 0x000ff600000e0000 */
[----:B------:R-:W-:Y:S02]  /*54c0*/  @!UPT UIADD3 URZ, UPT, UPT, URZ, URZ, URZ ;  /* 0x000000fffffff290 */ /* 0x000fe4000fffe0ff */
[----:B------:R2:W-:Y:S01]  /*54d0*/  @!UP0 UTMALDG.3D [UR32], [UR4], desc[UR6] ;  /* 0x00000620040085b4 */ /* 0x0005e20008011000 */
[----:B------:R2:W-:Y:S01]  /*54e0*/  @!P1 SYNCS.ARRIVE.TRANS64.RED.A0TR RZ, [UR21+0x140], R0 ;  /* 0x00014000ffff99a7 */ /* 0x0005e20008300415 */
[----:B------:R-:W-:Y:S01]  /*54f0*/  SYNCS.ARRIVE.TRANS64.RED.A1T0 RZ, [UR40], RZ ;  /* 0x000000ffffff79a7 */ /* 0x000fe20008100428 */
[----:B------:R-:W3:Y:S02]  /*5500*/  SYNCS.PHASECHK.TRANS64.TRYWAIT P2, [UR21+0x168], R9 ;  /* 0x00016809ff0075a7 */ /* 0x000ee40008041115 */
[----:B--23--:R-:W-:Y:S05]  /*5510*/  @!P2 BRA `(.L_x_99) ;  /* 0x0000005800a4a947 */ /* 0x00cfea0003800000 */
.L_x_213:
        /* <DEDUP_REMOVED lines=8> */
[----:B------:R-:W-:Y:S01]  /*55a0*/  @!UP0 UIADD3 UR24, UPT, UPT, UR21, 0x1400, URZ ;  /* 0x0000140015188890 */ /* 0x000fe2000fffe0ff */
[----:B------:R-:W-:Y:S01]  /*55b0*/  VOTEU.ALL UP0, P1 ;  /* 0x0000000000ff7886 */ /* 0x000fe20000800000 */
[----:B------:R-:W-:Y:S01]  /*55c0*/  UMOV UR27, UR35 ;  /* 0x00000023001b7c82 */ /* 0x000fe20008000000 */
[----:B------:R-:W-:Y:S02]  /*55d0*/  UMOV UR28, UR36 ;  /* 0x00000024001c7c82 */ /* 0x000fe40008000000 */
[----:B------:R-:W-:Y:S02]  /*55e0*/  IMAD.U32 R10, RZ, RZ, UR5 ;  /* 0x00000005ff0a7e24 */ /* 0x000fe4000f8e00ff */
[----:B------:R-:W-:Y:S02]  /*55f0*/  IMAD.U32 R11, RZ, RZ, UR4 ;  /* 0x00000004ff0b7e24 */ /* 0x000fe4000f8e00ff */
[----:B------:R-:W-:Y:S01]  /*5600*/  @!P1 IMAD.X R6, RZ, RZ, R17, P0 ;  /* 0x000000ffff069224 */ /* 0x000fe200000e0611 */
        /* <DEDUP_REMOVED lines=8> */
.L_x_215:
[----:B------:R-:W-:Y:S01]  /*5690*/  @!P1 R2UR UR5, R8 ;  /* 0x00000000080592ca */ /* 0x000fe200000e0000 */
[----:B------:R-:W-:Y:S01]  /*56a0*/  VOTEU.ALL UP0, P1 ;  /* 0x0000000000ff7886 */ /* 0x000fe20000800000 */
[----:B------:R-:W-:Y:S01]  /*56b0*/  @!P1 R2UR UR4, R6 ;  /* 0x00000000060492ca */ /* 0x000fe200000e0000 */
[----:B--2---:R-:W-:Y:S01]  /*56c0*/  @!P1 IMAD.MOV.U32 R0, RZ, RZ, 0x1000 ;  /* 0x00001000ff009424 */ /* 0x004fe200078e00ff */
[----:B------:R-:W-:Y:S01]  /*56d0*/  UMOV UR6, 0x0 ;  /* 0x0000000000067882 */ /* 0x000fe20000000000 */
[----:B------:R-:W-:Y:S01]  /*56e0*/  UMOV UR7, 0x10000000 ;  /* 0x1000000000077882 */ /* 0x000fe20000000000 */
[----:B------:R-:W-:Y:S01]  /*56f0*/  @!UP0 UIADD3 UR18, UPT, UPT, UR34, 0x80, URZ ;  /* 0x0000008022128890 */ /* 0x000fe2000fffe0ff */
[----:B------:R-:W-:Y:S01]  /*5700*/  VIADD R14, R14, 0x1 ;  /* 0x000000010e0e7836 */ /* 0x000fe20000000000 */
[----:B------:R-:W-:Y:S01]  /*5710*/  @!UP0 UIADD3 UR16, UPT, UPT, UR21, 0x2400, URZ ;  /* 0x0000240015108890 */ /* 0x000fe2000fffe0ff */
[----:B------:R-:W-:Y:S01]  /*5720*/  VOTEU.ALL UP0, P1 ;  /* 0x0000000000ff7886 */ /* 0x000fe20000800000 */
[----:B------:R-:W-:Y:S01]  /*5730*/  UMOV UR19, UR35 ;  /* 0x0000002300137c82 */ /* 0x000fe20008000000 */
[----:B------:R-:W-:Y:S02]  /*5740*/  UMOV UR20, UR36 ;  /* 0x0000002400147c82 */ /* 0x000fe40008000000 */
        /* <DEDUP_REMOVED lines=10> */
.L_x_217:
[----:B------:R-:W-:Y:S01]  /*57f0*/  @!P1 IADD3 R6, P0, PT, R16, 0x580, RZ ;  /* 0x0000058010069810 */ /* 0x000fe20007f1e0ff */
[----:B------:R-:W-:Y:S01]  /*5800*/  VOTEU.ALL UP0, P1 ;  /* 0x0000000000ff7886 */ /* 0x000fe20000800000 */
[----:B------:R-:W-:Y:S01]  /*5810*/  UMOV UR6, 0x0 ;  /* 0x0000000000067882 */ /* 0x000fe20000000000 */
[----:B------:R-:W-:Y:S01]  /*5820*/  UMOV UR7, 0x10000000 ;  /* 0x1000000000077882 */ /* 0x000fe20000000000 */
[----:B------:R-:W-:Y:S01]  /*5830*/  @!P1 R2UR UR5, R6 ;  /* 0x00000000060592ca */ /* 0x000fe200000e0000 */
[----:B--2---:R-:W-:Y:S01]  /*5840*/  @!P1 IMAD.X R0, RZ, RZ, R17, P0 ;  /* 0x000000ffff009224 */ /* 0x004fe200000e0611 */
[----:B------:R-:W-:Y:S01]  /*5850*/  @!UP0 UIADD3 UR10, UPT, UPT, UR34, 0xc0, URZ ;  /* 0x000000c0220a8890 */ /* 0x000fe2000fffe0ff */
[----:B------:R-:W-:Y:S01]  /*5860*/  R2UR UR16, R87 ;  /* 0x00000000571072ca */ /* 0x000fe200000e0000 */
[----:B------:R-:W-:Y:S01]  /*5870*/  @!UP0 UIADD3 UR8, UPT, UPT, UR21, 0x3400, URZ ;  /* 0x0000340015088890 */ /* 0x000fe2000fffe0ff */
[----:B------:R-:W-:Y:S01]  /*5880*/  ISETP.NE.AND P0, PT, R14, 0x2, PT ;  /* 0x000000020e00780c */ /* 0x000fe20003f05270 */
[----:B------:R-:W-:Y:S01]  /*5890*/  @!UP0 UIADD3 UR9, UPT, UPT, UR21, 0x158, URZ ;  /* 0x0000015815098890 */ /* 0x000fe2000fffe0ff */
[----:B------:R-:W-:Y:S01]  /*58a0*/  @!P1 R2UR UR4, R0 ;  /* 0x00000000000492ca */ /* 0x000fe200000e0000 */
[----:B------:R-:W-:Y:S01]  /*58b0*/  VOTEU.ALL UP0, P1 ;  /* 0x0000000000ff7886 */ /* 0x000fe20000800000 */
[----:B------:R-:W-:Y:S01]  /*58c0*/  UMOV UR11, UR35 ;  /* 0x00000023000b7c82 */ /* 0x000fe20008000000 */
[----:B------:R-:W-:Y:S01]  /*58d0*/  UMOV UR12, UR36 ;  /* 0x00000024000c7c82 */ /* 0x000fe20008000000 */
[----:B------:R-:W-:Y:S01]  /*58e0*/  SEL R0, RZ, 0x1, P0 ;  /* 0x00000001ff007807 */ /* 0x000fe20000000000 */
[----:B------:R-:W-:Y:S01]  /*58f0*/  UIADD3 UR20, UPT, UPT, UR13, UR59, URZ ;  /* 0x0000003b0d147290 */ /* 0x000fe2000fffe0ff */
[----:B------:R-:W-:Y:S01]  /*5900*/  IMAD.U32 R8, RZ, RZ, UR5 ;  /* 0x00000005ff087e24 */ /* 0x000fe2000f8e00ff */
[----:B------:R-:W-:Y:S01]  /*5910*/  LOP3.LUT R15, R15, 0x1, RZ, 0x3c, !PT ;  /* 0x000000010f0f7812 */ /* 0x000fe200078e3cff */
[----:B------:R-:W-:Y:S01]  /*5920*/  UPLOP3.LUT UP3, UPT, UPT, UPT, UPT, 0x80, 0x8 ;  /* 0x000000000008789c */ /* 0x000fe20003f6f070 */
[----:B------:R-:W-:Y:S01]  /*5930*/  LOP3.LUT R13, R13, R0, RZ, 0x3c, !PT ;  /* 0x000000000d0d7212 */ /* 0x000fe200078e3cff */
[----:B------:R-:W-:Y:S01]  /*5940*/  UIADD3 UR16, UPT, UPT, UR14, UR16, URZ ;  /* 0x000000100e107290 */ /* 0x000fe2000fffe0ff */
[----:B------:R-:W-:Y:S01]  /*5950*/  SEL R14, R14, RZ, P0 ;  /* 0x000000ff0e0e7207 */ /* 0x000fe20000000000 */
[----:B------:R-:W-:Y:S01]  /*5960*/  UMOV UR36, UR29 ;  /* 0x0000001d00247c82 */ /* 0x000fe20008000000 */
[----:B------:R-:W-:Y:S01]  /*5970*/  IMAD.U32 R9, RZ, RZ, UR4 ;  /* 0x00000004ff097e24 */ /* 0x000fe2000f8e00ff */
[----:B------:R-:W-:Y:S04]  /*5980*/  @!P1 R2UR UR4, R8 ;  /* 0x00000000080492ca */ /* 0x000fe800000e0000 */
[----:B------:R-:W-:Y:S11]  /*5990*/  @!P1 R2UR UR5, R9 ;  /* 0x00000000090592ca */ /* 0x000ff600000e0000 */
[----:B------:R-:W-:Y:S02]  /*59a0*/  @!UPT UIADD3 URZ, UPT, UPT, URZ, URZ, URZ ;  /* 0x000000fffffff290 */ /* 0x000fe4000fffe0ff */
[----:B------:R2:W-:Y:S01]  /*59b0*/  @!UP0 UTMALDG.3D [UR8], [UR4], desc[UR6] ;  /* 0x00000608040085b4 */ /* 0x0005e20008011000 */
[----:B------:R2:W-:Y:S01]  /*59c0*/  @!P1 SYNCS.ARRIVE.TRANS64.RED.A0TR RZ, [UR21+0x158], R7 ;  /* 0x00015807ffff99a7 */ /* 0x0005e20008300415 */
[----:B------:R-:W-:Y:S01]  /*59d0*/  SYNCS.ARRIVE.TRANS64.RED.A1T0 RZ, [UR37], RZ ;  /* 0x000000ffffff79a7 */ /* 0x000fe20008100425 */
[----:B------:R-:W-:Y:S05]  /*59e0*/  BRA.U UP1, `(.L_x_102) ;  /* 0xfffffff101747547 */ /* 0x000fea000b83ffff */
[----:B------:R-:W-:-:S04]  /*59f0*/  SHF.L.U32 R3, R15, 0x1f, RZ ;  /* 0x0000001f0f037819 */ /* 0x000fc800000006ff */
[----:B------:R-:W3:Y:S02]  /*5a00*/  SYNCS.PHASECHK.TRANS64.TRYWAIT P0, [UR21+0x160], R3 ;  /* 0x00016003ff0075a7 */ /* 0x000ee40008001115 */
[----:B---3--:R-:W-:Y:S05]  /*5a10*/  @!P0 BRA `(.L_x_103) ;  /* 0x0000005400ac8947 */ /* 0x008fea0003800000 */
.L_x_219:
[----:B------:R-:W4:Y:S02]  /*5a20*/  SYNCS.PHASECHK.TRANS64.TRYWAIT P0, [UR21+0x168], R3 ;  /* 0x00016803ff0075a7 */ /* 0x000f240008001115 */
[----:B----4-:R-:W-:Y:S05]  /*5a30*/  @!P0 BRA `(.L_x_104) ;  /* 0x0000005400bc8947 */ /* 0x010fea0003800000 */
.L_x_221:
[----:B------:R-:W4:Y:S02]  /*5a40*/  SYNCS.PHASECHK.TRANS64.TRYWAIT P0, [UR21+0x170], R3 ;  /* 0x00017003ff0075a7 */ /* 0x000f240008001115 */
[----:B----4-:R-:W-:Y:S05]  /*5a50*/  @!P0 BRA `(.L_x_105) ;  /* 0x0000005400cc8947 */ /* 0x010fea0003800000 */
.L_x_223:
[----:B---3--:R-:W-:-:S07]  /*5a60*/  MOV R0, UR21 ;  /* 0x0000001500007c02 */ /* 0x008fce0008000f00 */
.L_x_106:
[----:B---3--:R-:W-:-:S04]  /*5a70*/  SHF.L.U32 R3, R15, 0x1f, RZ ;  /* 0x0000001f0f037819 */ /* 0x008fc800000006ff */
[----:B------:R3:W4:Y:S03]  /*5a80*/  SYNCS.PHASECHK.TRANS64.TRYWAIT P0, [R0+URZ+0x178], R3 ;  /* 0x00017803000075a7 */ /* 0x00072600080011ff */
[----:B----4-:R-:W-:Y:S05]  /*5a90*/  @!P0 NANOSLEEP.SYNCS 0x989680 ;  /* 0x009896800000895d */ /* 0x010fea0003900000 */
[----:B------:R-:W4:Y:S02]  /*5aa0*/  @!P0 SYNCS.PHASECHK.TRANS64 P0, [R0+URZ+0x178], R3 ;  /* 0x00017803000085a7 */ /* 0x000f2400080010ff */
[----:B-12-4-:R-:W-:Y:S05]  /*5ab0*/  @P0 EXIT ;  /* 0x000000000000094d */ /* 0x016fea0003800000 */
[----:B------:R-:W-:Y:S05]  /*5ac0*/  BRA `(.L_x_106) ;  /* 0xfffffffc00e87947 */ /* 0x000fea000383ffff */
.L_x_91:
[----:B------:R-:W-:-:S06]  /*5ad0*/  UISETP.GE.AND UP0, UPT, UR17, 0x4, UPT ;  /* 0x000000041100788c */ /* 0x000fcc000bf06270 */
[----:B------:R-:W-:-:S13]  /*5ae0*/  PLOP3.LUT P0, PT, PT, PT, UP0, 0x80, 0x8 ;  /* 0x000000000008781c */ /* 0x000fda0003f0f008 */
[----:B------:R-:W-:Y:S05]  /*5af0*/  @!P0 EXIT ;  /* 0x000000000000894d */ /* 0x000fea0003800000 */
[----:B------:R-:W1:Y:S08]  /*5b00*/  S2UR UR4, SR_CgaCtaId ;  /* 0x00000000000479c3 */ /* 0x000e700000008800 */
[----:B------:R-:W-:Y:S01]  /*5b10*/  BAR.SYNC.DEFER_BLOCKING 0x6, 0xa0 ;  /* 0x0182800000007b1d */ /* 0x000fe20000010000 */
[C---:B------:R-:W-:Y:S01]  /*5b20*/  IMAD.SHL.U32 R7, R95.reuse, 0x40, RZ ;  /* 0x000000405f077824 */ /* 0x040fe200078e00ff */
[C---:B------:R-:W-:Y:S01]  /*5b30*/  LOP3.LUT R97, R95.reuse, 0x60, RZ, 0xc0, !PT ;  /* 0x000000605f617812 */ /* 0x040fe200078ec0ff */
[----:B------:R-:W-:-:S02]  /*5b40*/  IMAD.SHL.U32 R4, R95, 0x20, RZ ;  /* 0x000000205f047824 */ /* 0x000fc400078e00ff */
[----:B------:R-:W-:Y:S02]  /*5b50*/  HFMA2 R36, -RZ, RZ, 0, 0 ;  /* 0x00000000ff247431 */ /* 0x000fe400000001ff */
[----:B------:R-:W-:Y:S01]  /*5b60*/  IMAD.SHL.U32 R6, R95, 0x2, RZ ;  /* 0x000000025f067824 */ /* 0x000fe200078e00ff */
[----:B------:R-:W-:Y:S01]  /*5b70*/  UMOV UR44, 0x400 ;  /* 0x00000400002c7882 */ /* 0x000fe20000000000 */
[----:B------:R-:W2:Y:S01]  /*5b80*/  LDC.64 R82, c[0x0][0x8b0] ;  /* 0x00022c00ff527b82 */ /* 0x000ea20000000a00 */
[----:B------:R-:W-:Y:S01]  /*5b90*/  LOP3.LUT R5, R7, 0x180, RZ, 0xc0, !PT ;  /* 0x0000018007057812 */ /* 0x000fe200078ec0ff */
[----:B------:R-:W-:Y:S01]  /*5ba0*/  IMAD.U32 R37, R95, 0x10000, RZ ;  /* 0x000100005f257824 */ /* 0x000fe200078e00ff */
[----:B------:R-:W-:Y:S01]  /*5bb0*/  LOP3.LUT R4, R4, 0xc00, RZ, 0xc0, !PT ;  /* 0x00000c0004047812 */ /* 0x000fe200078ec0ff */
[----:B------:R-:W-:Y:S01]  /*5bc0*/  IMAD.MOV.U32 R94, RZ, RZ, RZ ;  /* 0x000000ffff5e7224 */ /* 0x000fe200078e00ff */
[----:B------:R-:W-:Y:S01]  /*5bd0*/  LOP3.LUT R6, R5, 0x20, R6, 0xf8, !PT ;  /* 0x0000002005067812 */ /* 0x000fe200078ef806 */
[----:B------:R-:W-:Y:S01]  /*5be0*/  IMAD.SHL.U32 R5, R95, 0x8, RZ ;  /* 0x000000085f057824 */ /* 0x000fe200078e00ff */
[----:B------:R-:W-:Y:S01]  /*5bf0*/  LOP3.LUT R4, R4, 0x40, R7, 0xf8, !PT ;  /* 0x0000004004047812 */ /* 0x000fe200078ef807 */
[----:B------:R-:W3:Y:S01]  /*5c00*/  LDC.64 R80, c[0x0][0x8a8] ;  /* 0x00022a00ff507b82 */ /* 0x000ee20000000a00 */
[----:B------:R-:W-:Y:S01]  /*5c10*/  LOP3.LUT R37, R37, 0x600000, RZ, 0xc0, !PT ;  /* 0x0060000025257812 */ /* 0x000fe200078ec0ff */
[----:B------:R-:W-:Y:S01]  /*5c20*/  IMAD.MOV.U32 R89, RZ, RZ, RZ ;  /* 0x000000ffff597224 */ /* 0x000fe200078e00ff */
[----:B------:R-:W-:-:S02]  /*5c30*/  LOP3.LUT R95, R95, 0x2, RZ, 0xc0, !PT ;  /* 0x000000025f5f7812 */ /* 0x000fc400078ec0ff */
[----:B------:R-:W-:Y:S02]  /*5c40*/  CS2R R92, SRZ ;  /* 0x00000000005c7805 */ /* 0x000fe4000001ff00 */
[----:B------:R-:W-:Y:S01]  /*5c50*/  LOP3.LUT R5, R6, 0x30, R5, 0x78, !PT ;  /* 0x0000003006057812 */ /* 0x000fe200078e7805 */
[----:B------:R-:W4:Y:S01]  /*5c60*/  LDCU UR57, c[0x0][0x370] ;  /* 0x00006e00ff3977ac */ /* 0x000f220008000800 */
[----:B------:R-:W-:Y:S01]  /*5c70*/  LOP3.LUT R4, R4, 0x200, R7, 0xf8, !PT ;  /* 0x0000020004047812 */ /* 0x000fe200078ef807 */
[----:B------:R-:W-:Y:S01]  /*5c80*/  IMAD.MOV R90, RZ, RZ, -R95 ;  /* 0x000000ffff5a7224 */ /* 0x000fe200078e0a5f */
[----:B------:R-:W-:Y:S01]  /*5c90*/  MOV R91, RZ ;  /* 0x000000ff005b7202 */ /* 0x000fe20000000f00 */
[----:B-1----:R-:W-:Y:S01]  /*5ca0*/  ULEA UR44, UR4, UR44, 0x18 ;  /* 0x0000002c042c7291 */ /* 0x002fe2000f8ec0ff */
[----:B------:R-:W-:Y:S01]  /*5cb0*/  LOP3.LUT R84, R4, R5, RZ, 0xfc, !PT ;  /* 0x0000000504547212 */ /* 0x000fe200078efcff */
[----:B------:R-:W1:Y:S02]  /*5cc0*/  LDCU.64 UR62, c[0x0][0x348] ;  /* 0x00006900ff3e77ac */ /* 0x000e640008000a00 */
[----:B------:R-:W-:-:S02]  /*5cd0*/  UIADD3 UR4, UPT, UPT, UR44, 0x4400, URZ ;  /* 0x000044002c047890 */ /* 0x000fc4000fffe0ff */
[----:B------:R-:W-:-:S03]  /*5ce0*/  UIADD3 UR5, UPT, UPT, UR44, 0x400, URZ ;  /* 0x000004002c057890 */ /* 0x000fc6000fffe0ff */
[----:B------:R-:W4:Y:S01]  /*5cf0*/  LDS R0, [UR44+0x240] ;  /* 0x0002402cff007984 */ /* 0x000f220008000800 */
[----:B------:R-:W1:Y:S01]  /*5d00*/  LDCU UR43, c[0x0][0xb0c] ;  /* 0x00016180ff2b77ac */ /* 0x000e620008000800 */
[----:B------:R-:W-:Y:S02]  /*5d10*/  IMAD.U32 R96, RZ, RZ, UR4 ;  /* 0x00000004ff607e24 */ /* 0x000fe4000f8e00ff */
[----:B------:R-:W-:Y:S01]  /*5d20*/  IMAD.U32 R98, RZ, RZ, UR5 ;  /* 0x00000005ff627e24 */ /* 0x000fe2000f8e00ff */
[----:B------:R-:W1:Y:S01]  /*5d30*/  LDCU UR39, c[0x0][0xb30] ;  /* 0x00016600ff2777ac */ /* 0x000e620008000800 */
[----:B------:R-:W1:Y:S01]  /*5d40*/  LDCU.64 UR46, c[0x0][0x888] ;  /* 0x00011100ff2e77ac */ /* 0x000e620008000a00 */
[----:B------:R-:W1:Y:S01]  /*5d50*/  LDCU.64 UR40, c[0x0][0xb28] ;  /* 0x00016500ff2877ac */ /* 0x000e620008000a00 */
[----:B------:R-:W1:Y:S01]  /*5d60*/  LDCU.64 UR60, c[0x0][0x890] ;  /* 0x00011200ff3c77ac */ /* 0x000e620008000a00 */
[----:B------:R-:W1:Y:S01]  /*5d70*/  LDCU.128 UR52, c[0x0][0xb10] ;  /* 0x00016200ff3477ac */ /* 0x000e620008000c00 */
[----:B------:R-:W1:Y:S02]  /*5d80*/  LDCU UR56, c[0x0][0x374] ;  /* 0x00006e80ff3877ac */ /* 0x000e640008000800 */
[----:B-1234-:R-:W-:-:S07]  /*5d90*/  IMAD.IADD R37, R0, 0x1, R37 ;  /* 0x0000000100257824 */ /* 0x01efce00078e0225 */
.L_x_148:
[C---:B------:R-:W-:Y:S02]  /*5da0*/  LEA R3, R89.reuse, UR44, 0x3 ;  /* 0x0000002c59037c11 */ /* 0x040fe4000f8e18ff */
[----:B------:R-:W-:Y:S02]  /*5db0*/  SHF.L.U32 R0, R92, 0x1f, RZ ;  /* 0x0000001f5c007819 */ /* 0x000fe400000006ff */
[----:B------:R-:W-:Y:S02]  /*5dc0*/  LEA R5, R89, UR44, 0x4 ;  /* 0x0000002c59057c11 */ /* 0x000fe4000f8e20ff */
[----:B-1----:R-:W1:Y:S02]  /*5dd0*/  SYNCS.PHASECHK.TRANS64.TRYWAIT P0, [R3+URZ+0x190], R0 ;  /* 0x00019000030075a7 */ /* 0x002e6400080011ff */
[----:B-1----:R-:W-:Y:S05]  /*5de0*/  @!P0 BRA `(.L_x_107) ;  /* 0x0000005400008947 */ /* 0x002fea0003800000 */
.L_x_224:
        /* <DEDUP_REMOVED lines=11> */
[----:B------:R-:W-:Y:S01]  /*5ea0*/  PLOP3.LUT P0, PT, PT, PT, UP1, 0x80, 0x8 ;  /* 0x000000000008781c */ /* 0x000fe20003f0f018 */
[----:B------:R-:W-:Y:S11]  /*5eb0*/  UP2UR UR45, UPR, URZ, 0x2 ;  /* 0x00000002ff2d7883 */ /* 0x000ff60008000000 */
[----:B------:R-:W-:Y:S01]  /*5ec0*/  @!UPT UIADD3 URZ, UPT, UPT, URZ, URZ, URZ ;  /* 0x000000fffffff290 */ /* 0x000fe2000fffe0ff */
[----:B-1----:R-:W-:Y:S02]  /*5ed0*/  @P0 SHF.R.U32.HI R0, RZ, 0x10, R5 ;  /* 0x00000010ff000819 */ /* 0x002fe40000011605 */
        /* <DEDUP_REMOVED lines=12> */
[----:B------:R-:W2:Y:S01]  /*5fa0*/  LDCU UR12, c[0x0][0xb20] ;  /* 0x00016400ff0c77ac */ /* 0x000ea20008000800 */
[----:B------:R-:W-:Y:S02]  /*5fb0*/  UIMAD.WIDE.U32 UR4, UR56, UR55, URZ ;  /* 0x00000037380472a5 */ /* 0x000fe4000f8e00ff */
[----:B------:R-:W-:Y:S02]  /*5fc0*/  UIMAD.WIDE.U32 UR6, UR57, UR52, URZ ;  /* 0x00000034390672a5 */ /* 0x000fe4000f8e00ff */
[----:B------:R-:W-:Y:S02]  /*5fd0*/  UISETP.NE.AND UP0, UPT, UR54, 0x1, UPT ;  /* 0x000000013600788c */ /* 0x000fe4000bf05270 */
[----:B------:R-:W-:Y:S02]  /*5fe0*/  UIMAD.WIDE.U32 UR8, UR37, UR55, URZ ;  /* 0x00000037250872a5 */ /* 0x000fe4000f8e00ff */
[----:B------:R-:W-:Y:S02]  /*5ff0*/  UIMAD.WIDE.U32 UR10, UR38, UR52, URZ ;  /* 0x00000034260a72a5 */ /* 0x000fe4000f8e00ff */
[----:B------:R-:W-:Y:S02]  /*6000*/  UISETP.NE.AND UP1, UPT, UR43, 0x1, UPT ;  /* 0x000000012b00788c */ /* 0x000fe4000bf25270 */
[----:B------:R-:W-:Y:S01]  /*6010*/  UISETP.NE.AND UP2, UPT, UR42, 0x1, UPT ;  /* 0x000000012a00788c */ /* 0x000fe2000bf45270 */
[----:B------:R-:W-:Y:S02]  /*6020*/  UMOV UR4, UR5 ;  /* 0x0000000500047c82 */ /* 0x000fe40008000000 */
[----:B--2---:R-:W-:Y:S03]  /*6030*/  USHF.R.U32.HI UR5, URZ, UR12, UR4 ;  /* 0x0000000cff057299 */ /* 0x004fe60008011604 */
[----:B------:R-:W-:Y:S02]  /*6040*/  UMOV UR4, UR7 ;  /* 0x0000000700047c82 */ /* 0x000fe40008000000 */
[----:B------:R-:W-:Y:S02]  /*6050*/  USHF.R.U32.HI UR7, URZ, UR53, UR4 ;  /* 0x00000035ff077299 */ /* 0x000fe40008011604 */
[----:B------:R-:W-:Y:S02]  /*6060*/  USEL UR4, UR56, UR5, !UP0 ;  /* 0x0000000538047287 */ /* 0x000fe4000c000000 */
[----:B------:R-:W-:Y:S01]  /*6070*/  USEL UR7, UR57, UR7, !UP1 ;  /* 0x0000000739077287 */ /* 0x000fe2000c800000 */
[----:B------:R-:W-:Y:S01]  /*6080*/  UMOV UR5, UR9 ;  /* 0x0000000900057c82 */ /* 0x000fe20008000000 */
[----:B------:R-:W-:Y:S02]  /*6090*/  UIMAD.WIDE.U32 UR8, UR4, UR40, URZ ;  /* 0x00000028040872a5 */ /* 0x000fe4000f8e00ff */
[----:B------:R-:W-:Y:S03]  /*60a0*/  USHF.R.U32.HI UR6, URZ, UR12, UR5 ;  /* 0x0000000cff067299 */ /* 0x000fe60008011605 */
[----:B------:R-:W-:Y:S01]  /*60b0*/  UMOV UR5, UR11 ;  /* 0x0000000b00057c82 */ /* 0x000fe20008000000 */
[----:B------:R-:W-:Y:S02]  /*60c0*/  UIMAD.WIDE.U32 UR10, UR7, UR40, URZ ;  /* 0x00000028070a72a5 */ /* 0x000fe4000f8e00ff */
[----:B------:R-:W-:Y:S02]  /*60d0*/  USHF.R.U32.HI UR12, URZ, UR53, UR5 ;  /* 0x00000035ff0c7299 */ /* 0x000fe40008011605 */
[----:B------:R-:W-:Y:S01]  /*60e0*/  USEL UR6, UR37, UR6, !UP0 ;  /* 0x0000000625067287 */ /* 0x000fe2000c000000 */
[----:B------:R-:W-:Y:S02]  /*60f0*/  UMOV UR5, UR9 ;  /* 0x0000000900057c82 */ /* 0x000fe40008000000 */
[----:B------:R-:W-:Y:S01]  /*6100*/  UMOV UR10, UR11 ;  /* 0x0000000b000a7c82 */ /* 0x000fe20008000000 */
[----:B------:R-:W-:Y:S02]  /*6110*/  @UP2 USHF.R.U32.HI UR4, URZ, UR41, UR5 ;  /* 0x00000029ff042299 */ /* 0x000fe40008011605 */
[----:B------:R-:W-:Y:S02]  /*6120*/  @UP2 USHF.R.U32.HI UR7, URZ, UR41, UR10 ;  /* 0x00000029ff072299 */ /* 0x000fe4000801160a */
[----:B------:R-:W-:Y:S02]  /*6130*/  UIMAD UR4, UR42, UR4, URZ ;  /* 0x000000042a0472a4 */ /* 0x000fe4000f8e02ff */
        /* <DEDUP_REMOVED lines=8> */
[----:B------:R-:W-:Y:S02]  /*61c0*/  USEL UR11, UR6, UR4, !UP2 ;  /* 0x00000004060b7287 */ /* 0x000fe4000d000000 */
[----:B------:R-:W-:Y:S02]  /*61d0*/  UIADD3 UR8, UPT, UPT, -UR5, URZ, URZ ;  /* 0x000000ff05087290 */ /* 0x000fe4000fffe1ff */
[----:B------:R-:W-:Y:S01]  /*61e0*/  UIADD3 UR10, UPT, UPT, -UR11, URZ, URZ ;  /* 0x000000ff0b0a7290 */ /* 0x000fe2000fffe1ff */
[----:B------:R-:W-:Y:S01]  /*61f0*/  @!UP0 UMOV UR4, UR9 ;  /* 0x0000000900048c82 */ /* 0x000fe20008000000 */
[----:B------:R-:W-:Y:S02]  /*6200*/  UIADD3 UR9, UPT, UPT, -UR6, URZ, URZ ;  /* 0x000000ff06097290 */ /* 0x000fe4000fffe1ff */
[----:B------:R-:W-:Y:S02]  /*6210*/  @!UP0 USHF.R.U32.HI UR4, URZ, UR41, UR4 ;  /* 0x00000029ff048299 */ /* 0x000fe40008011604 */
[----:B------:R-:W-:Y:S02]  /*6220*/  UIMAD UR10, UR42, UR10, UR6 ;  /* 0x0000000a2a0a72a4 */ /* 0x000fe4000f8e0206 */
[----:B------:R-:W-:Y:S04]  /*6230*/  @!UP0 USEL UR4, UR5, UR4, !UP2 ;  /* 0x0000000405048287 */ /* 0x000fe8000d000000 */
[----:B------:R-:W-:Y:S02]  /*6240*/  @!UP0 UIMAD UR10, UR7, UR10, UR4 ;  /* 0x0000000a070a82a4 */ /* 0x000fe4000f8e0204 */
[----:B------:R-:W-:Y:S02]  /*6250*/  @!UP0 UIADD3 UR11, UPT, UPT, UR11, -UR4, URZ ;  /* 0x800000040b0b8290 */ /* 0x000fe4000fffe0ff */
[----:B------:R-:W-:Y:S02]  /*6260*/  UIMAD UR7, UR43, UR8, UR38 ;  /* 0x000000082b0772a4 */ /* 0x000fe4000f8e0226 */
[----:B------:R-:W-:Y:S02]  /*6270*/  @!UP0 UIMAD UR6, UR11, UR42, UR5 ;  /* 0x0000002a0b0682a4 */ /* 0x000fe4000f8e0205 */
[----:B------:R-:W-:Y:S01]  /*6280*/  UIMAD UR4, UR54, UR9, UR37 ;  /* 0x00000009360472a4 */ /* 0x000fe2000f8e0225 */
[----:B------:R-:W-:Y:S02]  /*6290*/  @!UP0 UMOV UR5, UR10 ;  /* 0x0000000a00058c82 */ /* 0x000fe40008000000 */
[----:B------:R-:W-:Y:S02]  /*62a0*/  UIMAD UR38, UR5, UR43, UR7 ;  /* 0x0000002b052672a4 */ /* 0x000fe4000f8e0207 */
[----:B------:R-:W-:Y:S11]  /*62b0*/  UIMAD UR37, UR6, UR54, UR4 ;  /* 0x00000036062572a4 */ /* 0x000ff6000f8e0204 */
[----:B------:R-:W-:Y:S01]  /*62c0*/  @!UPT UIADD3 URZ, UPT, UPT, URZ, URZ, URZ ;  /* 0x000000fffffff290 */ /* 0x000fe2000fffe0ff */
.L_x_108:
[----:B------:R-:W-:Y:S01]  /*62d0*/  UISETP.NE.AND UP0, UPT, UR39, 0x1, UPT ;  /* 0x000000012700788c */ /* 0x000fe2000bf05270 */
[----:B------:R-:W-:Y:S01]  /*62e0*/  IADD3 R89, PT, PT, R89, 0x1, RZ ;  /* 0x0000000159597810 */ /* 0x000fe20007ffe0ff */
[----:B------:R-:W-:Y:S02]  /*62f0*/  UIADD3 UR11, UPT, UPT, UR44, 0x400, URZ ;  /* 0x000004002c0b7890 */ /* 0x000fe4000fffe0ff */
[----:B------:R-:W-:Y:S02]  /*6300*/  USHF.L.U32 UR50, UR16, 0x6, URZ ;  /* 0x0000000610327899 */ /* 0x000fe400080006ff */
[----:B------:R-:W-:Y:S05]  /*6310*/  USHF.L.U32 UR49, UR20, 0x8, URZ ;  /* 0x0000000814317899 */ /* 0x000fea00080006ff */
[----:B------:R-:W2:Y:S01]  /*6320*/  @!UP0 LDCU.128 UR12, c[0x0][0xb10] ;  /* 0x00016200ff0c87ac */ /* 0x000ea20008000c00 */
[----:B------:R-:W3:Y:S01]  /*6330*/  @!UP0 LDCU UR5, c[0x0][0xb0c] ;  /* 0x00016180ff0587ac */ /* 0x000ee20008000800 */
[----:B------:R-:W4:Y:S01]  /*6340*/  @!UP0 LDCU UR10, c[0x0][0xb20] ;  /* 0x00016400ff0a87ac */ /* 0x000f220008000800 */
[----:B--2---:R-:W-:Y:S02]  /*6350*/  UIMAD.WIDE.U32 UR8, UR38, UR12, URZ ;  /* 0x0000000c260872a5 */ /* 0x004fe4000f8e00ff */
[----:B------:R-:W-:Y:S02]  /*6360*/  UIMAD.WIDE.U32 UR6, UR37, UR15, URZ ;  /* 0x0000000f250672a5 */ /* 0x000fe4000f8e00ff */
[----:B------:R-:W-:Y:S03]  /*6370*/  @!UP0 UISETP.NE.AND UP1, UPT, UR14, 0x1, UPT ;  /* 0x000000010e00888c */ /* 0x000fe6000bf25270 */
[----:B------:R-:W-:Y:S01]  /*6380*/  @!UP0 UMOV UR4, UR9 ;  /* 0x0000000900048c82 */ /* 0x000fe20008000000 */
[----:B---3--:R-:W-:Y:S02]  /*6390*/  @!UP0 UISETP.NE.AND UP2, UPT, UR5, 0x1, UPT ;  /* 0x000000010500888c */ /* 0x008fe4000bf45270 */
[----:B------:R-:W-:Y:S01]  /*63a0*/  @!UP0 USHF.R.U32.HI UR4, URZ, UR13, UR4 ;  /* 0x0000000dff048299 */ /* 0x000fe20008011604 */
[----:B------:R-:W-:Y:S02]  /*63b0*/  @!UP0 UMOV UR6, UR7 ;  /* 0x0000000700068c82 */ /* 0x000fe40008000000 */
[----:B----4-:R-:W-:Y:S02]  /*63c0*/  @!UP0 USHF.R.U32.HI UR6, URZ, UR10, UR6 ;  /* 0x0000000aff068299 */ /* 0x010fe40008011606 */
[----:B------:R-:W-:Y:S02]  /*63d0*/  @!UP0 USEL UR7, UR38, UR4, !UP2 ;  /* 0x0000000426078287 */ /* 0x000fe4000d000000 */
[----:B------:R-:W-:Y:S04]  /*63e0*/  @!UP0 USEL UR6, UR37, UR6, !UP1 ;  /* 0x0000000625068287 */ /* 0x000fe8000c800000 */
[----:B------:R-:W-:Y:S02]  /*63f0*/  @!UP0 UIADD3 UR4, UPT, UPT, -UR7, UR6, URZ ;  /* 0x0000000607048290 */ /* 0x000fe4000fffe1ff */
[----:B------:R-:W-:Y:S02]  /*6400*/  @!UP0 UIADD3 UR6, UPT, UPT, UR7, -UR6, URZ ;  /* 0x8000000607068290 */ /* 0x000fe4000fffe0ff */
[----:B------:R-:W-:Y:S02]  /*6410*/  @!UP0 UIMAD UR38, UR4, UR5, UR38 ;  /* 0x00000005042682a4 */ /* 0x000fe4000f8e0226 */
[----:B------:R-:W-:Y:S02]  /*6420*/  @!UP0 UIMAD UR37, UR6, UR14, UR37 ;  /* 0x0000000e062582a4 */ /* 0x000fe4000f8e0225 */
[----:B------:R-:W-:Y:S09]  /*6430*/  ULOP3.LUT UP0, URZ, UR11, 0x1b0, URZ, 0xc0, !UPT ;  /* 0x000001b00bff7892 */ /* 0x000ff2000f80c0ff */
[----:B------:R-:W-:Y:S05]  /*6440*/  BRA.U !UP0, `(.L_x_109) ;  /* 0x0000000108407547 */ /* 0x000fea000b800000 */
[----:B------:R-:W2:Y:S01]  /*6450*/  LDCU.64 UR8, c[0x4][0x88] ;  /* 0x01001100ff0877ac */ /* 0x000ea20008000a00 */
[----:B------:R-:W-:Y:S01]  /*6460*/  MOV R3, 0x0 ;  /* 0x0000000000037802 */ /* 0x000fe20000000f00 */
[----:B------:R-:W-:Y:S02]  /*6470*/  HFMA2 R12, -RZ, RZ, 0, 5.9604644775390625e-08 ;  /* 0x00000001ff0c7431 */ /* 0x000fe400000001ff */
[----:B------:R-:W-:Y:S02]  /*6480*/  IMAD.MOV.U32 R8, RZ, RZ, 0x70 ;  /* 0x00000070ff087424 */ /* 0x000fe400078e00ff */
[----:B------:R-:W-:Y:S01]  /*6490*/  IMAD.MOV.U32 R13, RZ, RZ, RZ ;  /* 0x000000ffff0d7224 */ /* 0x000fe200078e00ff */
[----:B------:R-:W3:Y:S01]  /*64a0*/  LDCU.64 UR6, c[0x4][0x90] ;  /* 0x01001200ff0677ac */ /* 0x000ee20008000a00 */
[----:B------:R-:W4:Y:S01]  /*64b0*/  LDC.64 R2, c[0x4][R3] ;  /* 0x0100000003027b82 */ /* 0x000f220000000a00 */
[----:B------:R-:W1:Y:S01]  /*64c0*/  LDCU.64 UR4, c[0x4][0x8] ;  /* 0x01000100ff0477ac */ /* 0x000e620008000a00 */
[----:B--2---:R-:W-:Y:S01]  /*64d0*/  MOV R5, UR9 ;  /* 0x0000000900057c02 */ /* 0x004fe20008000f00 */
[----:B------:R-:W-:Y:S01]  /*64e0*/  IMAD.U32 R4, RZ, RZ, UR8 ;  /* 0x00000008ff047e24 */ /* 0x000fe2000f8e00ff */
[----:B---3--:R-:W-:Y:S01]  /*64f0*/  MOV R7, UR7 ;  /* 0x0000000700077c02 */ /* 0x008fe20008000f00 */
[----:B------:R-:W-:Y:S01]  /*6500*/  IMAD.U32 R6, RZ, RZ, UR6 ;  /* 0x00000006ff067e24 */ /* 0x000fe2000f8e00ff */
[----:B-1----:R-:W-:Y:S01]  /*6510*/  MOV R11, UR5 ;  /* 0x00000005000b7c02 */ /* 0x002fe20008000f00 */
[----:B------:R-:W-:Y:S02]  /*6520*/  IMAD.U32 R10, RZ, RZ, UR4 ;  /* 0x00000004ff0a7e24 */ /* 0x000fe4000f8e00ff */
[----:B------:R-:W-:Y:S07]  /*6530*/  LEPC R20, `(.L_x_109) ;  /* 0x000000001014794e */ /* 0x000fee0000000000 */
[----:B----45:R-:W-:Y:S05]  /*6540*/  CALL.ABS.NOINC R2 ;  /* 0x0000000002007343 */ /* 0x030fea0003c00000 */
.L_x_109:
[----:B------:R-:W-:Y:S01]  /*6550*/  LOP3.LUT P0, RZ, R96, 0x1b0, RZ, 0xc0, !PT ;  /* 0x000001b060ff7812 */ /* 0x000fe2000780c0ff */
[----:B------:R-:W-:Y:S11]  /*6560*/  BSSY.RECONVERGENT B6, `(.L_x_110) ;  /* 0x0000013000067945 */ /* 0x000ff60003800200 */
[----:B------:R-:W-:Y:S01]  /*6570*/  @!UPT UIADD3 URZ, UPT, UPT, URZ, URZ, URZ ;  /* 0x000000fffffff290 */ /* 0x000fe2000fffe0ff */
[----:B------:R-:W-:Y:S05]  /*6580*/  @!P0 BRA `(.L_x_111) ;  /* 0x0000000000408947 */ /* 0x000fea0003800000 */
        /* <DEDUP_REMOVED lines=16> */
.L_x_111:
[----:B------:R-:W-:Y:S05]  /*6690*/  BSYNC.RECONVERGENT B6 ;  /* 0x0000000000067941 */ /* 0x000fea0003800200 */
.L_x_110:
[----:B------:R-:W-:Y:S01]  /*66a0*/  R2UR UR4, R88 ;  /* 0x00000000580472ca */ /* 0x000fe200000e0000 */
[----:B------:R-:W-:Y:S01]  /*66b0*/  UISETP.NE.U32.AND UP0, UPT, UR60, URZ, UPT ;  /* 0x000000ff3c00728c */ /* 0x000fe2000bf05070 */
[----:B------:R-:W-:Y:S02]  /*66c0*/  ISETP.NE.U32.AND P4, PT, R82, RZ, PT ;  /* 0x000000ff5200720c */ /* 0x000fe40003f85070 */
[----:B------:R-:W-:Y:S01]  /*66d0*/  ISETP.NE.U32.AND P2, PT, RZ, UR46, PT ;  /* 0x0000002eff007c0c */ /* 0x000fe2000bf45070 */
[----:B------:R-:W-:Y:S01]  /*66e0*/  UISETP.NE.AND.EX UP1, UPT, UR61, URZ, UPT, UP0 ;  /* 0x000000ff3d00728c */ /* 0x000fe2000bf25300 */
[----:B------:R-:W-:Y:S01]  /*66f0*/  ISETP.NE.AND.EX P4, PT, R83, RZ, PT, P4 ;  /* 0x000000ff5300720c */ /* 0x000fe20003f85340 */
[----:B------:R-:W-:Y:S01]  /*6700*/  UPLOP3.LUT UP0, UPT, UPT, UPT, UPT, 0x40, 0x4 ;  /* 0x000000000004789c */ /* 0x000fe20003f0e870 */
[----:B------:R-:W-:Y:S05]  /*6710*/  ISETP.NE.AND.EX P2, PT, RZ, UR47, PT, P2 ;  /* 0x0000002fff007c0c */ /* 0x000fea000bf45320 */
[----:B------:R-:W-:Y:S06]  /*6720*/  UISETP.NE.AND UP2, UPT, UR4, URZ, UPT ;  /* 0x000000ff0400728c */ /* 0x000fec000bf45270 */
[----:B------:R-:W-:Y:S05]  /*6730*/  PLOP3.LUT P1, PT, PT, PT, UP2, 0x80, 0x8 ;  /* 0x000000000008781c */ /* 0x000fea0003f2f028 */
[----:B------:R-:W-:Y:S06]  /*6740*/  @UP2 UPLOP3.LUT UP0, UPT, UPT, UPT, UP1, 0x80, 0x8 ;  /* 0x000000000008289c */ /* 0x000fec0003f0f010 */
[----:B------:R-:W-:Y:S01]  /*6750*/  PLOP3.LUT P0, PT, PT, PT, UP0, 0x80, 0x8 ;  /* 0x000000000008781c */ /* 0x000fe20003f0f008 */
[----:B------:R-:W-:Y:S01]  /*6760*/  @!UPT UIADD3 URZ, UPT, UPT, URZ, URZ, URZ ;  /* 0x000000fffffff290 */ /* 0x000fe2000fffe0ff */
[----:B------:R-:W-:Y:S11]  /*6770*/  BRA.U !UP1, `(.L_x_112) ;  /* 0x00000001093c7547 */ /* 0x000ff6000b800000 */
[----:B------:R-:W-:Y:S01]  /*6780*/  UISETP.NE.U32.AND UP0, UPT, UR46, URZ, UPT ;  /* 0x000000ff2e00728c */ /* 0x000fe2000bf05070 */
[----:B-1----:R-:W-:Y:S01]  /*6790*/  HFMA2 R0, -RZ, RZ, 0, 5.9604644775390625e-08 ;  /* 0x00000001ff007431 */ /* 0x002fe200000001ff */
[----:B------:R-:W1:Y:S01]  /*67a0*/  LDCU.64 UR8, c[0x0][0x358] ;  /* 0x00006b00ff0877ac */ /* 0x000e620008000a00 */
[----:B------:R-:W-:Y:S01]  /*67b0*/  IMAD.MOV.U32 R85, RZ, RZ, 0x1 ;  /* 0x00000001ff557424 */ /* 0x000fe200078e00ff */
[----:B------:R-:W-:Y:S06]  /*67c0*/  UISETP.NE.AND.EX UP0, UPT, UR47, URZ, UPT, UP0 ;  /* 0x000000ff2f00728c */ /* 0x000fec000bf05300 */
[----:B------:R-:W-:Y:S05]  /*67d0*/  PLOP3.LUT P3, PT, PT, PT, UP0, 0x80, 0x8 ;  /* 0x000000000008781c */ /* 0x000fea0003f6f008 */
[----:B------:R-:W2:Y:S01]  /*67e0*/  @UP0 LDCU.64 UR4, c[0x0][0x888] ;  /* 0x00011100ff0407ac */ /* 0x000ea20008000a00 */
[----:B------:R-:W-:Y:S07]  /*67f0*/  @UP0 UIMAD UR6, UR36, UR60, URZ ;  /* 0x0000003c240602a4 */ /* 0x000fee000f8e02ff */
[----:B------:R-:W-:Y:S01]  /*6800*/  @!P3 PRMT R85, R0, 0x7610, R85 ;  /* 0x000076100055b816 */ /* 0x000fe20000000055 */
[----:B--2---:R-:W-:Y:S06]  /*6810*/  @UP0 UIMAD.WIDE UR4, UR6, 0x4, UR4 ;  /* 0x00000004060408a5 */ /* 0x004fec000f8e0204 */
[----:B------:R-:W-:Y:S01]  /*6820*/  IMAD.U32 R2, RZ, RZ, UR4 ;  /* 0x00000004ff027e24 */ /* 0x000fe2000f8e00ff */
[----:B------:R-:W-:Y:S04]  /*6830*/  MOV R3, UR5 ;  /* 0x0000000500037c02 */ /* 0x000fe80008000f00 */
[----:B------:R-:W2:Y:S01]  /*6840*/  @!UP0 LDCU UR4, c[0x0][0x880] ;  /* 0x00011000ff0487ac */ /* 0x000ea20008000800 */
[----:B-1---5:R3:W5:Y:S02]  /*6850*/  @P3 LDG.E R41, desc[UR8][R2.64] ;  /* 0x0000000802293981 */ /* 0x022764000c1e1900 */
[----:B--23--:R-:W-:Y:S02]  /*6860*/  @!P3 IMAD.U32 R41, RZ, RZ, UR4 ;  /* 0x00000004ff29be24 */ /* 0x00cfe4000f8e00ff */
.L_x_112:
[----:B------:R-:W-:Y:S05]  /*6870*/  @!P4 BRA `(.L_x_113) ;  /* 0x000000000024c947 */ /* 0x000fea0003800000 */
[----:B------:R-:W-:Y:S01]  /*6880*/  ISETP.NE.U32.AND P3, PT, R80, RZ, PT ;  /* 0x000000ff5000720c */ /* 0x000fe20003f65070 */
[----:B------:R-:W2:Y:S03]  /*6890*/  LDCU.64 UR4, c[0x0][0x358] ;  /* 0x00006b00ff0477ac */ /* 0x000ea60008000a00 */
[----:B------:R-:W-:Y:S11]  /*68a0*/  ISETP.NE.AND.EX P3, PT, R81, RZ, PT, P3 ;  /* 0x000000ff5100720c */ /* 0x000ff60003f65330 */
[----:B------:R-:W-:Y:S02]  /*68b0*/  @!UPT UIADD3 URZ, UPT, UPT, URZ, URZ, URZ ;  /* 0x000000fffffff290 */ /* 0x000fe4000fffe0ff */
[----:B------:R-:W3:Y:S01]  /*68c0*/  @P3 LDC.64 R2, c[0x0][0x8a8] ;  /* 0x00022a00ff023b82 */ /* 0x000ee20000000a00 */
[----:B-1----:R-:W-:Y:S04]  /*68d0*/  @P3 IMAD R0, R82, UR36, RZ ;  /* 0x0000002452003c24 */ /* 0x002fe8000f8e02ff */
[----:B---3--:R-:W-:Y:S05]  /*68e0*/  @P3 IMAD.WIDE R2, R0, 0x4, R2 ;  /* 0x0000000400023825 */ /* 0x008fea00078e0202 */
[----:B--2--5:R2:W5:Y:S02]  /*68f0*/  @P3 LDG.E R38, desc[UR4][R2.64] ;  /* 0x0000000402263981 */ /* 0x024564000c1e1900 */
[----:B--2---:R-:W3:Y:S02]  /*6900*/  @!P3 LDC R38, c[0x0][0x8a0] ;  /* 0x00022800ff26bb82 */ /* 0x004ee40000000800 */
.L_x_113:
[----:B-----5:R-:W-:Y:S01]  /*6910*/  FSETP.NEU.AND P4, PT, R41, RZ, PT ;  /* 0x000000ff2900720b */ /* 0x020fe20003f8d000 */
[----:B------:R-:W-:Y:S01]  /*6920*/  BSSY B1, `(.L_x_114) ;  /* 0x0000042000017945 */ /* 0x000fe20003800000 */
[----:B------:R-:W-:Y:S01]  /*6930*/  SEL R6, RZ, 0xffffffff, P2 ;  /* 0xffffffffff067807 */ /* 0x000fe20001000000 */
[----:B------:R-:W-:Y:S01]  /*6940*/  IMAD.MOV.U32 R100, RZ, RZ, 0x1 ;  /* 0x00000001ff647424 */ /* 0x000fe200078e00ff */
[----:B------:R-:W-:Y:S02]  /*6950*/  LOP3.LUT P3, RZ, R85, 0xff, RZ, 0xc0, !PT ;  /* 0x000000ff55ff7812 */ /* 0x000fe4000786c0ff */
[----:B------:R-:W-:Y:S02]  /*6960*/  CS2R R78, SRZ ;  /* 0x00000000004e7805 */ /* 0x000fe4000001ff00 */
[----:B------:R-:W-:Y:S02]  /*6970*/  @P1 SEL R3, RZ, 0xffffffff, P4 ;  /* 0xffffffffff031807 */ /* 0x000fe40002000000 */
[----:B------:R-:W-:Y:S02]  /*6980*/  CS2R R76, SRZ ;  /* 0x00000000004c7805 */ /* 0x000fe4000001ff00 */
[----:B------:R-:W-:Y:S02]  /*6990*/  LEA R2, R93, UR44, 0x3 ;  /* 0x0000002c5d027c11 */ /* 0x000fe4000f8e18ff */
[----:B------:R-:W-:Y:S02]  /*69a0*/  CS2R R74, SRZ ;  /* 0x00000000004a7805 */ /* 0x000fe4000001ff00 */
[----:B------:R-:W-:Y:S02]  /*69b0*/  @P0 SEL R3, R6, R3, !P3 ;  /* 0x0000000306030207 */ /* 0x000fe40005800000 */
[----:B------:R-:W-:Y:S02]  /*69c0*/  CS2R R72, SRZ ;  /* 0x0000000000487805 */ /* 0x000fe4000001ff00 */
[----:B------:R-:W-:Y:S02]  /*69d0*/  LEA R71, R36, UR44, 0x3 ;  /* 0x0000002c24477c11 */ /* 0x000fe4000f8e18ff */
[----:B------:R-:W-:Y:S02]  /*69e0*/  @P1 LOP3.LUT R3, R3, 0x1, RZ, 0xc0, !PT ;  /* 0x0000000103031812 */ /* 0x000fe400078ec0ff */
[----:B------:R-:W-:Y:S02]  /*69f0*/  SHF.L.U32 R4, R94, 0x1f, RZ ;  /* 0x0000001f5e047819 */ /* 0x000fe400000006ff */
[----:B------:R-:W-:Y:S02]  /*6a00*/  ISETP.NE.U32.OR P6, PT, R3, 0x1, !P1 ;  /* 0x000000010300780c */ /* 0x000fe40004fc5470 */
[----:B------:R-:W-:Y:S02]  /*6a10*/  PLOP3.LUT P2, PT, PT, PT, UP1, 0x80, 0x8 ;  /* 0x000000000008781c */ /* 0x000fe40003f4f018 */
[----:B------:R-:W-:Y:S02]  /*6a20*/  LEA.HI R39, R36, R36, RZ, 0x1 ;  /* 0x0000002424277211 */ /* 0x000fe400078f08ff */
[----:B------:R-:W-:Y:S02]  /*6a30*/  SEL R3, RZ, 0xffffffff, P4 ;  /* 0xffffffffff037807 */ /* 0x000fe40002000000 */
[----:B------:R-:W-:Y:S01]  /*6a40*/  P2R R102, PR, RZ, 0x40 ;  /* 0x00000040ff667803 */ /* 0x000fe20000000000 */
[C---:B-1----:R-:W-:Y:S01]  /*6a50*/  IMAD.SHL.U32 R0, R39.reuse, 0x80, RZ ;  /* 0x0000008027007824 */ /* 0x042fe200078e00ff */
[----:B------:R-:W-:Y:S03]  /*6a60*/  LOP3.LUT R39, R39, 0xffe, RZ, 0xc0, !PT ;  /* 0x00000ffe27277812 */ /* 0x000fe600078ec0ff */
[----:B------:R-:W-:Y:S02]  /*6a70*/  @P6 SHF.L.U32 R5, R91, 0x1f, RZ ;  /* 0x0000001f5b056819 */ /* 0x000fe400000006ff */
[----:B------:R-:W-:Y:S01]  /*6a80*/  @P2 SEL R3, R6, R3, !P3 ;  /* 0x0000000306032207 */ /* 0x000fe20005800000 */
[----:B------:R-:W-:Y:S01]  /*6a90*/  IMAD.IADD R39, R36, 0x1, -R39 ;  /* 0x0000000124277824 */ /* 0x000fe200078e0a27 */
[----:B------:R-:W1:Y:S01]  /*6aa0*/  @P6 SYNCS.PHASECHK.TRANS64.TRYWAIT P1, [R2+URZ+0x140], R5 ;  /* 0x00014005020065a7 */ /* 0x000e6200080211ff */
[----:B------:R-:W-:Y:S02]  /*6ab0*/  LOP3.LUT R0, R0, 0xffffff00, RZ, 0xc0, !PT ;  /* 0xffffff0000007812 */ /* 0x000fe400078ec0ff */
[----:B------:R-:W-:Y:S03]  /*6ac0*/  LOP3.LUT R3, R3, 0x1, RZ, 0xc0, !PT ;  /* 0x0000000103037812 */ /* 0x000fe600078ec0ff */
[----:B------:R-:W-:Y:S01]  /*6ad0*/  IMAD.IADD R0, R37, 0x1, R0 ;  /* 0x0000000125007824 */ /* 0x000fe200078e0200 */
[----:B------:R-:W-:Y:S03]  /*6ae0*/  ISETP.NE.U32.AND P5, PT, R3, 0x1, PT ;  /* 0x000000010300780c */ /* 0x000fe60003fa5070 */
[----:B------:R-:W-:Y:S01]  /*6af0*/  IMAD R39, R39, 0x100000, R0 ;  /* 0x0010000027277824 */ /* 0x000fe200078e0200 */
[----:B------:R-:W-:Y:S01]  /*6b00*/  P2R R101, PR, RZ, 0x20 ;  /* 0x00000020ff657803 */ /* 0x000fe20000000000 */
[----:B------:R2:W4:Y:S01]  /*6b10*/  SYNCS.PHASECHK.TRANS64.TRYWAIT P0, [R71+URZ+0x1b0], R4 ;  /* 0x0001b004470075a7 */ /* 0x00052200080011ff */
[----:B-1----:R-:W-:Y:S01]  /*6b20*/  @P6 SEL R100, RZ, 0x1, !P1 ;  /* 0x00000001ff646807 */ /* 0x002fe20004800000 */
[----:B--2---:R-:W-:Y:S06]  /*6b30*/  @!P6 BRA `(.L_x_115) ;  /* 0x000000000080e947 */ /* 0x004fec0003800000 */
[----:B------:R-:W-:Y:S01]  /*6b40*/  @P5 IMAD R6, R93, 0x1000, R84 ;  /* 0x000010005d065824 */ /* 0x000fe200078e0254 */
[----:B------:R-:W1:Y:S01]  /*6b50*/  S2R R0, SR_CgaCtaId ;  /* 0x0000000000007919 */ /* 0x000e620000008800 */
[----:B------:R-:W-:Y:S01]  /*6b60*/  ISETP.NE.AND P1, PT, R100, RZ, PT ;  /* 0x000000ff6400720c */ /* 0x000fe20003f25270 */
[----:B------:R-:W-:Y:S01]  /*6b70*/  BSSY B0, `(.L_x_116) ;  /* 0x000000b000007945 */ /* 0x000fe20003800000 */
[----:B------:R-:W-:Y:S01]  /*6b80*/  @P5 VIADD R5, R6, UR44 ;  /* 0x0000002c06055c36 */ /* 0x000fe20008000000 */
[----:B------:R-:W-:Y:S02]  /*6b90*/  CS2R R74, SRZ ;  /* 0x00000000004a7805 */ /* 0x000fe4000001ff00 */
[----:B------:R-:W-:Y:S02]  /*6ba0*/  CS2R R72, SRZ ;  /* 0x0000000000487805 */ /* 0x000fe4000001ff00 */
[----:B------:R-:W-:Y:S01]  /*6bb0*/  CS2R R78, SRZ ;  /* 0x00000000004e7805 */ /* 0x000fe2000001ff00 */
[----:B------:R-:W-:Y:S01]  /*6bc0*/  @P5 IMAD R5, R95, -0x10, R5 ;  /* 0xfffffff05f055824 */ /* 0x000fe200078e0205 */
[----:B------:R-:W-:Y:S04]  /*6bd0*/  CS2R R76, SRZ ;  /* 0x00000000004c7805 */ /* 0x000fe8000001ff00 */
[----:B------:R-:W-:Y:S05]  /*6be0*/  @P1 BRA `(.L_x_117) ;  /* 0x00000000000c1947 */ /* 0x000fea0003800000 */
[----:B------:R-:W-:Y:S04]  /*6bf0*/  SHF.L.U32 R3, R91, 0x1f, RZ ;  /* 0x0000001f5b037819 */ /* 0x000fe800000006ff */
[----:B------:R-:W2:Y:S02]  /*6c00*/  SYNCS.PHASECHK.TRANS64.TRYWAIT P1, [R2+URZ+0x140], R3 ;  /* 0x00014003020075a7 */ /* 0x000ea400080211ff */
[----:B--2---:R-:W-:Y:S05]  /*6c10*/  @!P1 BRA `(.L_x_118) ;  /* 0x0000004400889947 */ /* 0x004fea0003800000 */
.L_x_117:
[----:B------:R-:W-:Y:S05]  /*6c20*/  BSYNC B0 ;  /* 0x0000000000007941 */ /* 0x000fea0003800000 */
.L_x_116:
[----:B------:R-:W-:Y:S01]  /*6c30*/  ISETP.NE.AND P1, PT, R101, RZ, PT ;  /* 0x000000ff6500720c */ /* 0x000fe20003f25270 */
[----:B--2---:R-:W-:Y:S02]  /*6c40*/  VIADD R3, R2, 0x160 ;  /* 0x0000016002037836 */ /* 0x004fe40000000000 */
[----:B------:R-:W-:Y:S03]  /*6c50*/  VIADD R93, R93, 0x1 ;  /* 0x000000015d5d7836 */ /* 0x000fe60000000000 */
[----:B-1----:R-:W-:Y:S07]  /*6c60*/  PRMT R0, R0, 0x654, R3 ;  /* 0x0000065400007816 */ /* 0x002fee0000000003 */
[----:B------:R1:W2:Y:S04]  /*6c70*/  @P1 LDS.128 R72, [R6+UR44+0x400] ;  /* 0x0004002c06481984 */ /* 0x0002a80008000c00 */
[----:B------:R1:W1:Y:S01]  /*6c80*/  @P1 LDS.128 R76, [R5+0x410] ;  /* 0x00041000054c1984 */ /* 0x0002620000000c00 */
[C---:B------:R-:W-:Y:S01]  /*6c90*/  ISETP.NE.AND P1, PT, R93.reuse, 0x4, PT ;  /* 0x000000045d00780c */ /* 0x040fe20003f25270 */
[----:B------:R-:W-:Y:S01]  /*6ca0*/  @!PT LDS RZ, [RZ] ;  /* 0x00000000fffff984 */ /* 0x000fe20000000800 */
[----:B------:R-:W-:Y:S01]  /*6cb0*/  @!PT LDS RZ, [RZ] ;  /* 0x00000000fffff984 */ /* 0x000fe20000000800 */
[----:B------:R-:W-:Y:S01]  /*6cc0*/  @!PT LDS RZ, [RZ] ;  /* 0x00000000fffff984 */ /* 0x000fe20000000800 */
[----:B------:R-:W-:Y:S01]  /*6cd0*/  @!PT LDS RZ, [RZ] ;  /* 0x00000000fffff984 */ /* 0x000fe20000000800 */
[----:B------:R5:W-:Y:S06]  /*6ce0*/  MEMBAR.ALL.CTA ;  /* 0x0000000000007992 */ /* 0x000bec0000008000 */
[----:B-----5:R-:W5:Y:S01]  /*6cf0*/  FENCE.VIEW.ASYNC.S ;  /* 0x00000000000073c6 */ /* 0x020f620000000000 */
[----:B------:R-:W-:Y:S01]  /*6d00*/  SEL R93, R93, RZ, P1 ;  /* 0x000000ff5d5d7207 */ /* 0x000fe20000800000 */
[----:B-----5:R5:W-:Y:S02]  /*6d10*/  SYNCS.ARRIVE.TRANS64.RED.A1T0 RZ, [R0+URZ], RZ ;  /* 0x000000ff00ff79a7 */ /* 0x020be400081004ff */
[----:B-----5:R-:W-:Y:S04]  /*6d20*/  SEL R0, RZ, 0x1, P1 ;  /* 0x00000001ff007807 */ /* 0x020fe80000800000 */
[----:B--2---:R-:W-:Y:S02]  /*6d30*/  LOP3.LUT R91, R91, R0, RZ, 0x3c, !PT ;  /* 0x000000005b5b7212 */ /* 0x004fe400078e3cff */
.L_x_115:
[----:B------:R-:W-:Y:S05]  /*6d40*/  BSYNC B1 ;  /* 0x0000000000017941 */ /* 0x000fea0003800000 */
.L_x_114:
[----:B------:R-:W-:Y:S04]  /*6d50*/  SHF.R.U32.HI R3, RZ, 0x15, R39 ;  /* 0x00000015ff037819 */ /* 0x000fe80000011627 */
[----:B------:R-:W-:Y:S01]  /*6d60*/  LOP3.LUT P1, RZ, R3, 0x3, R86, 0x48, !PT ;  /* 0x0000000303ff7812 */ /* 0x000fe20007824856 */
[----:B------:R-:W-:Y:S01]  /*6d70*/  @!UPT UIADD3 URZ, UPT, UPT, URZ, URZ, URZ ;  /* 0x000000fffffff290 */ /* 0x000fe2000fffe0ff */
[----:B----4-:R-:W-:Y:S11]  /*6d80*/  @P0 BRA `(.L_x_119) ;  /* 0x0000000000080947 */ /* 0x010ff60003800000 */
[----:B------:R-:W2:Y:S02]  /*6d90*/  SYNCS.PHASECHK.TRANS64.TRYWAIT P0, [R71+URZ+0x1b0], R4 ;  /* 0x0001b004470075a7 */ /* 0x000ea400080011ff */
[----:B--2---:R-:W-:Y:S05]  /*6da0*/  @!P0 BRA `(.L_x_120) ;  /* 0x0000004400388947 */ /* 0x004fea0003800000 */
.L_x_119:
[----:B------:R-:W-:Y:S05]  /*6db0*/  @!P1 BRA `(.L_x_121) ;  /* 0x0000000000409947 */ /* 0x000fea0003800000 */
[----:B------:R-:W1:Y:S01]  /*6dc0*/  LDCU.64 UR8, c[0x4][0x78] ;  /* 0x01000f00ff0877ac */ /* 0x000e620008000a00 */
[----:B------:R-:W-:Y:S01]  /*6dd0*/  MOV R3, 0x0 ;  /* 0x0000000000037802 */ /* 0x000fe20000000f00 */
[----:B------:R-:W-:Y:S02]  /*6de0*/  HFMA2 R12, -RZ, RZ, 0, 5.9604644775390625e-08 ;  /* 0x00000001ff0c7431 */ /* 0x000fe400000001ff */
[----:B------:R-:W-:Y:S02]  /*6df0*/  IMAD.MOV.U32 R8, RZ, RZ, 0x192 ;  /* 0x00000192ff087424 */ /* 0x000fe400078e00ff */
[----:B------:R-:W-:Y:S01]  /*6e00*/  IMAD.MOV.U32 R13, RZ, RZ, RZ ;  /* 0x000000ffff0d7224 */ /* 0x000fe200078e00ff */
[----:B------:R-:W4:Y:S01]  /*6e10*/  LDCU.64 UR6, c[0x4][0x80] ;  /* 0x01001000ff0677ac */ /* 0x000f220008000a00 */
[----:B------:R-:W3:Y:S01]  /*6e20*/  LDC.64 R2, c[0x4][R3] ;  /* 0x0100000003027b82 */ /* 0x000ee20000000a00 */
[----:B------:R-:W5:Y:S01]  /*6e30*/  LDCU.64 UR4, c[0x4][0x18] ;  /* 0x01000300ff0477ac */ /* 0x000f620008000a00 */
[----:B-1----:R-:W-:Y:S01]  /*6e40*/  MOV R5, UR9 ;  /* 0x0000000900057c02 */ /* 0x002fe20008000f00 */
[----:B--2---:R-:W-:Y:S01]  /*6e50*/  IMAD.U32 R4, RZ, RZ, UR8 ;  /* 0x00000008ff047e24 */ /* 0x004fe2000f8e00ff */
[----:B----4-:R-:W-:Y:S01]  /*6e60*/  MOV R7, UR7 ;  /* 0x0000000700077c02 */ /* 0x010fe20008000f00 */
[----:B------:R-:W-:Y:S01]  /*6e70*/  IMAD.U32 R6, RZ, RZ, UR6 ;  /* 0x00000006ff067e24 */ /* 0x000fe2000f8e00ff */
[----:B-----5:R-:W-:Y:S01]  /*6e80*/  MOV R11, UR5 ;  /* 0x00000005000b7c02 */ /* 0x020fe20008000f00 */
[----:B------:R-:W-:Y:S02]  /*6e90*/  IMAD.U32 R10, RZ, RZ, UR4 ;  /* 0x00000004ff0a7e24 */ /* 0x000fe4000f8e00ff */
[----:B------:R-:W-:Y:S07]  /*6ea0*/  LEPC R20, `(.L_x_121) ;  /* 0x000000001014794e */ /* 0x000fee0000000000 */
[----:B---3--:R-:W-:Y:S05]  /*6eb0*/  CALL.ABS.NOINC R2 ;  /* 0x0000000002007343 */ /* 0x008fea0003c00000 */
.L_x_121:
[-C--:B------:R-:W-:Y:S01]  /*6ec0*/  F2FP.F16.E4M3.UNPACK_B R42, R72.reuse ;  /* 0x00000048ff2a723e */ /* 0x080fe200020006ff */
[----:B------:R-:W-:Y:S05]  /*6ed0*/  WARPSYNC.ALL ;  /* 0x0000000000007948 */ /* 0x000fea0003800000 */
[----:B------:R-:W-:Y:S01]  /*6ee0*/  R2UR UR4, R39 ;  /* 0x00000000270472ca */ /* 0x000fe200000e0000 */
[--C-:B------:R-:W-:Y:S01]  /*6ef0*/  HADD2.F32 R40, -RZ, R42.reuse.H0_H0 ;  /* 0x2000002aff287230 */ /* 0x100fe20000004100 */
[----:B------:R-:W-:Y:S01]  /*6f00*/  F2FP.F16.E4M3.UNPACK_B R43, R72.H1 ;  /* 0x00000048ff2b723e */ /* 0x000fe200030006ff */
[----:B------:R-:W-:Y:S01]  /*6f10*/  HADD2.F32 R42, -RZ, R42.H1_H1 ;  /* 0x3000002aff2a7230 */ /* 0x000fe20000004100 */
[-C--:B------:R-:W-:Y:S01]  /*6f20*/  F2FP.F16.E4M3.UNPACK_B R45, R73.reuse ;  /* 0x00000049ff2d723e */ /* 0x080fe200020006ff */
[----:B------:R-:W-:Y:S01]  /*6f30*/  BSSY.RECONVERGENT B0, `(.L_x_122) ;  /* 0x0000099000007945 */ /* 0x000fe20003800200 */
[----:B------:R-:W-:Y:S01]  /*6f40*/  F2FP.F16.E4M3.UNPACK_B R47, R73.H1 ;  /* 0x00000049ff2f723e */ /* 0x000fe200030006ff */
[--C-:B------:R-:W-:Y:S01]  /*6f50*/  HADD2.F32 R44, -RZ, R43.reuse.H0_H0 ;  /* 0x2000002bff2c7230 */ /* 0x100fe20000004100 */
[-C--:B------:R-:W-:Y:S01]  /*6f60*/  F2FP.F16.E4M3.UNPACK_B R49, R74.reuse ;  /* 0x0000004aff31723e */ /* 0x080fe200020006ff */
[----:B------:R-:W-:Y:S01]  /*6f70*/  HADD2.F32 R46, -RZ, R43.H1_H1 ;  /* 0x3000002bff2e7230 */ /* 0x000fe20000004100 */
[----:B------:R-:W-:Y:S01]  /*6f80*/  F2FP.F16.E4M3.UNPACK_B R51, R74.H1 ;  /* 0x0000004aff33723e */ /* 0x000fe200030006ff */
[--C-:B------:R-:W-:Y:S01]  /*6f90*/  HADD2.F32 R43, -RZ, R45.reuse.H0_H0 ;  /* 0x2000002dff2b7230 */ /* 0x100fe20000004100 */
[-C--:B------:R-:W-:Y:S01]  /*6fa0*/  F2FP.F16.E4M3.UNPACK_B R53, R75.reuse ;  /* 0x0000004bff35723e */ /* 0x080fe200020006ff */
[----:B-12---:R-:W-:Y:S01]  /*6fb0*/  LDTM.16dp32bit_t0_t15.x32 R4, tmem[UR4] ;  /* 0x00000004000479ee */ /* 0x006fe20008a80000 */
[----:B------:R-:W3:Y:S01]  /*6fc0*/  LDTM.16dp32bit_t16_t31.x32 R4, tmem[UR4+0x20] ;  /* 0x00002004000479ee */ /* 0x000ee20008aa0000 */
[----:B------:R-:W-:Y:S01]  /*6fd0*/  IADD3 R112, PT, PT, R84, UR44, RZ ;  /* 0x0000002c54707c10 */ /* 0x000fe2000fffe0ff */
[----:B------:R-:W-:Y:S01]  /*6fe0*/  HADD2.F32 R48, -RZ, R45.H1_H1 ;  /* 0x3000002dff307230 */ /* 0x000fe20000004100 */
[----:B------:R-:W-:Y:S01]  /*6ff0*/  SHF.L.U32 R103, R90, 0x4, RZ ;  /* 0x000000045a677819 */ /* 0x000fe200000006ff */
[----:B------:R-:W-:Y:S01]  /*7000*/  HADD2.F32 R52, -RZ, R49.H1_H1 ;  /* 0x30000031ff347230 */ /* 0x000fe20000004100 */
[----:B------:R-:W-:Y:S01]  /*7010*/  F2FP.F16.E4M3.UNPACK_B R55, R75.H1 ;  /* 0x0000004bff37723e */ /* 0x000fe200030006ff */
[----:B------:R-:W-:Y:S01]  /*7020*/  HADD2.F32 R56, -RZ, R53.H1_H1 ;  /* 0x30000035ff387230 */ /* 0x000fe20000004100 */
[-C--:B------:R-:W-:Y:S01]  /*7030*/  F2FP.F16.E4M3.UNPACK_B R57, R76.reuse ;  /* 0x0000004cff39723e */ /* 0x080fe200020006ff */
[--C-:B------:R-:W-:Y:S01]  /*7040*/  HADD2.F32 R45, -RZ, R47.reuse.H0_H0 ;  /* 0x2000002fff2d7230 */ /* 0x100fe20000004100 */
[----:B------:R-:W-:Y:S01]  /*7050*/  F2FP.F16.E4M3.UNPACK_B R59, R76.H1 ;  /* 0x0000004cff3b723e */ /* 0x000fe200030006ff */
[----:B------:R-:W-:Y:S01]  /*7060*/  HADD2.F32 R50, -RZ, R47.H1_H1 ;  /* 0x3000002fff327230 */ /* 0x000fe20000004100 */
[-C--:B------:R-:W-:Y:S01]  /*7070*/  F2FP.F16.E4M3.UNPACK_B R61, R77.reuse ;  /* 0x0000004dff3d723e */ /* 0x080fe200020006ff */
[----:B------:R-:W-:Y:S01]  /*7080*/  HADD2.F32 R47, -RZ, R49.H0_H0 ;  /* 0x20000031ff2f7230 */ /* 0x000fe20000004100 */
[----:B------:R-:W-:Y:S01]  /*7090*/  F2FP.F16.E4M3.UNPACK_B R63, R77.H1 ;  /* 0x0000004dff3f723e */ /* 0x000fe200030006ff */
[----:B------:R-:W-:Y:S01]  /*70a0*/  HADD2.F32 R60, -RZ, R57.H1_H1 ;  /* 0x30000039ff3c7230 */ /* 0x000fe20000004100 */
[-C--:B------:R-:W-:Y:S01]  /*70b0*/  F2FP.F16.E4M3.UNPACK_B R65, R78.reuse ;  /* 0x0000004eff41723e */ /* 0x080fe200020006ff */
[----:B------:R-:W-:Y:S01]  /*70c0*/  HADD2.F32 R64, -RZ, R61.H1_H1 ;  /* 0x3000003dff407230 */ /* 0x000fe20000004100 */
[----:B------:R-:W-:Y:S01]  /*70d0*/  F2FP.F16.E4M3.UNPACK_B R67, R78.H1 ;  /* 0x0000004eff43723e */ /* 0x000fe200030006ff */
[----:B------:R-:W-:Y:S01]  /*70e0*/  HADD2.F32 R49, -RZ, R51.H0_H0 ;  /* 0x20000033ff317230 */ /* 0x000fe20000004100 */
[----:B------:R-:W-:Y:S01]  /*70f0*/  ISETP.NE.AND P0, PT, R97, RZ, PT ;  /* 0x000000ff6100720c */ /* 0x000fe20003f05270 */
[----:B------:R-:W-:Y:S01]  /*7100*/  HADD2.F32 R68, -RZ, R65.H1_H1 ;  /* 0x30000041ff447230 */ /* 0x000fe20000004100 */
[----:B------:R-:W-:Y:S01]  /*7110*/  ISETP.NE.AND P6, PT, R102, RZ, PT ;  /* 0x000000ff6600720c */ /* 0x000fe20003fc5270 */
[----:B------:R-:W-:Y:S02]  /*7120*/  HADD2.F32 R54, -RZ, R51.H1_H1 ;  /* 0x30000033ff367230 */ /* 0x000fe40000004100 */
[C---:B---3--:R-:W-:Y:S01]  /*7130*/  FMUL R0, R38.reuse, R4 ;  /* 0x0000000426007220 */ /* 0x048fe20000400000 */
[C---:B------:R-:W-:Y:S01]  /*7140*/  FMUL R2, R38.reuse, R5 ;  /* 0x0000000526027220 */ /* 0x040fe20000400000 */
[C---:B------:R-:W-:Y:S01]  /*7150*/  FMUL R4, R38.reuse, R8 ;  /* 0x0000000826047220 */ /* 0x040fe20000400000 */
[C---:B------:R-:W-:Y:S01]  /*7160*/  FMUL R5, R38.reuse, R9 ;  /* 0x0000000926057220 */ /* 0x040fe20000400000 */
[C---:B------:R-:W-:Y:S01]  /*7170*/  FFMA R0, R41.reuse, R40, R0 ;  /* 0x0000002829007223 */ /* 0x040fe20000000000 */
[C---:B------:R-:W-:Y:S01]  /*7180*/  FFMA R2, R41.reuse, R42, R2 ;  /* 0x0000002a29027223 */ /* 0x040fe20000000002 */
[C---:B------:R-:W-:Y:S01]  /*7190*/  FMUL R8, R38.reuse, R12 ;  /* 0x0000000c26087220 */ /* 0x040fe20000400000 */
[C---:B------:R-:W-:Y:S01]  /*71a0*/  FMUL R9, R38.reuse, R13 ;  /* 0x0000000d26097220 */ /* 0x040fe20000400000 */
[----:B------:R-:W-:Y:S02]  /*71b0*/  HADD2.F32 R51, -RZ, R53.H0_H0 ;  /* 0x20000035ff337230 */ /* 0x000fe40000004100 */
[C---:B------:R-:W-:Y:S01]  /*71c0*/  FMUL R12, R38.reuse, R16 ;  /* 0x00000010260c7220 */ /* 0x040fe20000400000 */
        /* <DEDUP_REMOVED lines=13> */
[C---:B------:R-:W-:Y:S01]  /*72a0*/  FFMA R3, R41.reuse, R44, R3 ;  /* 0x0000002c29037223 */ /* 0x040fe20000000003 */
[----:B------:R-:W-:Y:S01]  /*72b0*/  F2FP.F16.E4M3.UNPACK_B R40, R79 ;  /* 0x0000004fff28723e */ /* 0x000fe200020006ff */
[C---:B------:R-:W-:Y:S01]  /*72c0*/  FFMA R7, R41.reuse, R46, R7 ;  /* 0x0000002e29077223 */ /* 0x040fe20000000007 */
[C---:B------:R-:W-:Y:S01]  /*72d0*/  FFMA R4, R41.reuse, R43, R4 ;  /* 0x0000002b29047223 */ /* 0x040fe20000000004 */
[----:B------:R-:W-:Y:S01]  /*72e0*/  F2FP.F16.E4M3.UNPACK_B R42, R79.H1 ;  /* 0x0000004fff2a723e */ /* 0x000fe200030006ff */
[C---:B------:R-:W-:Y:S01]  /*72f0*/  FFMA R5, R41.reuse, R48, R5 ;  /* 0x0000003029057223 */ /* 0x040fe20000000005 */
[----:B------:R-:W-:Y:S01]  /*7300*/  FFMA R6, R41, R45, R6 ;  /* 0x0000002d29067223 */ /* 0x000fe20000000006 */
[----:B------:R-:W-:Y:S01]  /*7310*/  F2FP.SATFINITE.E4M3.F32.PACK_AB_MERGE_C R99, R7, R3, RZ ;  /* 0x000000030763723e */ /* 0x000fe200048070ff */
[C---:B------:R-:W-:Y:S01]  /*7320*/  FFMA R11, R41.reuse, R50, R11 ;  /* 0x00000032290b7223 */ /* 0x040fe2000000000b */
[C---:B------:R-:W-:Y:S01]  /*7330*/  FFMA R8, R41.reuse, R47, R8 ;  /* 0x0000002f29087223 */ /* 0x040fe20000000008 */
[----:B------:R-:W-:Y:S01]  /*7340*/  FMUL R10, R38, R14 ;  /* 0x0000000e260a7220 */ /* 0x000fe20000400000 */
[----:B------:R-:W-:Y:S01]  /*7350*/  F2FP.SATFINITE.E4M3.F32.PACK_AB_MERGE_C R104, R2, R0, R99 ;  /* 0x000000000268723e */ /* 0x000fe20004807063 */
[----:B------:R-:W-:Y:S01]  /*7360*/  FFMA R9, R41, R52, R9 ;  /* 0x0000003429097223 */ /* 0x000fe20000000009 */
[----:B------:R-:W-:Y:S01]  /*7370*/  F2FP.SATFINITE.E4M3.F32.PACK_AB_MERGE_C R105, R11, R6, RZ ;  /* 0x000000060b69723e */ /* 0x000fe200048070ff */
[----:B------:R-:W-:Y:S01]  /*7380*/  FFMA R10, R41, R49, R10 ;  /* 0x00000031290a7223 */ /* 0x000fe2000000000a */
[----:B------:R-:W-:Y:S01]  /*7390*/  IADD3 R99, PT, PT, R112, R103, RZ ;  /* 0x0000006770637210 */ /* 0x000fe20007ffe0ff */
[C---:B------:R-:W-:Y:S01]  /*73a0*/  FMUL R15, R38.reuse, R15 ;  /* 0x0000000f260f7220 */ /* 0x040fe20000400000 */
[--C-:B------:R-:W-:Y:S01]  /*73b0*/  HADD2.F32 R53, -RZ, R55.reuse.H0_H0 ;  /* 0x20000037ff357230 */ /* 0x100fe20000004100 */
[----:B------:R-:W-:Y:S01]  /*73c0*/  F2FP.SATFINITE.E4M3.F32.PACK_AB_MERGE_C R105, R5, R4, R105 ;  /* 0x000000040569723e */ /* 0x000fe20004807069 */
[----:B------:R-:W-:Y:S02]  /*73d0*/  HADD2.F32 R58, -RZ, R55.H1_H1 ;  /* 0x30000037ff3a7230 */ /* 0x000fe40000004100 */
[C---:B------:R-:W-:Y:S01]  /*73e0*/  FFMA R15, R41.reuse, R54, R15 ;  /* 0x00000036290f7223 */ /* 0x040fe2000000000f */
[C---:B------:R-:W-:Y:S01]  /*73f0*/  FFMA R12, R41.reuse, R51, R12 ;  /* 0x00000033290c7223 */ /* 0x040fe2000000000c */
[C---:B------:R-:W-:Y:S01]  /*7400*/  FFMA R13, R41.reuse, R56, R13 ;  /* 0x00000038290d7223 */ /* 0x040fe2000000000d */
[----:B------:R-:W-:Y:S02]  /*7410*/  HADD2.F32 R55, -RZ, R57.H0_H0 ;  /* 0x20000039ff377230 */ /* 0x000fe40000004100 */
[C---:B------:R-:W-:Y:S01]  /*7420*/  FMUL R14, R38.reuse, R18 ;  /* 0x00000012260e7220 */ /* 0x040fe20000400000 */
[C---:B------:R-:W-:Y:S01]  /*7430*/  FMUL R19, R38.reuse, R19 ;  /* 0x0000001326137220 */ /* 0x040fe20000400000 */
[--C-:B------:R-:W-:Y:S02]  /*7440*/  HADD2.F32 R57, -RZ, R59.reuse.H0_H0 ;  /* 0x2000003bff397230 */ /* 0x100fe40000004100 */
[C---:B------:R-:W-:Y:S01]  /*7450*/  FMUL R18, R38.reuse, R22 ;  /* 0x0000001626127220 */ /* 0x040fe20000400000 */
[C---:B------:R-:W-:Y:S01]  /*7460*/  FFMA R14, R41.reuse, R53, R14 ;  /* 0x00000035290e7223 */ /* 0x040fe2000000000e */
[----:B------:R-:W-:Y:S02]  /*7470*/  HADD2.F32 R62, -RZ, R59.H1_H1 ;  /* 0x3000003bff3e7230 */ /* 0x000fe40000004100 */
[C---:B------:R-:W-:Y:S01]  /*7480*/  FFMA R19, R41.reuse, R58, R19 ;  /* 0x0000003a29137223 */ /* 0x040fe20000000013 */
[----:B------:R-:W-:Y:S02]  /*7490*/  HADD2.F32 R59, -RZ, R61.H0_H0 ;  /* 0x2000003dff3b7230 */ /* 0x000fe40000004100 */
[C---:B------:R-:W-:Y:S01]  /*74a0*/  FMUL R23, R38.reuse, R23 ;  /* 0x0000001726177220 */ /* 0x040fe20000400000 */
[C---:B------:R-:W-:Y:S01]  /*74b0*/  FFMA R16, R41.reuse, R55, R16 ;  /* 0x0000003729107223 */ /* 0x040fe20000000010 */
[C---:B------:R-:W-:Y:S01]  /*74c0*/  FFMA R17, R41.reuse, R60, R17 ;  /* 0x0000003c29117223 */ /* 0x040fe20000000011 */
[--C-:B------:R-:W-:Y:S02]  /*74d0*/  HADD2.F32 R61, -RZ, R63.reuse.H0_H0 ;  /* 0x2000003fff3d7230 */ /* 0x100fe40000004100 */
[C---:B------:R-:W-:Y:S01]  /*74e0*/  FFMA R18, R41.reuse, R57, R18 ;  /* 0x0000003929127223 */ /* 0x040fe20000000012 */
[----:B------:R-:W-:Y:S02]  /*74f0*/  HADD2.F32 R66, -RZ, R63.H1_H1 ;  /* 0x3000003fff427230 */ /* 0x000fe40000004100 */
[C---:B------:R-:W-:Y:S01]  /*7500*/  FMUL R22, R38.reuse, R26 ;  /* 0x0000001a26167220 */ /* 0x040fe20000400000 */
[----:B------:R-:W-:Y:S02]  /*7510*/  HADD2.F32 R63, -RZ, R65.H0_H0 ;  /* 0x20000041ff3f7230 */ /* 0x000fe40000004100 */
[C---:B------:R-:W-:Y:S01]  /*7520*/  FFMA R23, R41.reuse, R62, R23 ;  /* 0x0000003e29177223 */ /* 0x040fe20000000017 */
[C---:B------:R-:W-:Y:S01]  /*7530*/  FMUL R27, R38.reuse, R27 ;  /* 0x0000001b261b7220 */ /* 0x040fe20000400000 */
[C---:B------:R-:W-:Y:S01]  /*7540*/  FFMA R20, R41.reuse, R59, R20 ;  /* 0x0000003b29147223 */ /* 0x040fe20000000014 */
[C---:B------:R-:W-:Y:S01]  /*7550*/  FFMA R21, R41.reuse, R64, R21 ;  /* 0x0000004029157223 */ /* 0x040fe20000000015 */
[--C-:B------:R-:W-:Y:S02]  /*7560*/  HADD2.F32 R65, -RZ, R67.reuse.H0_H0 ;  /* 0x20000043ff417230 */ /* 0x100fe40000004100 */
[C---:B------:R-:W-:Y:S01]  /*7570*/  FFMA R22, R41.reuse, R61, R22 ;  /* 0x0000003d29167223 */ /* 0x040fe20000000016 */
[----:B------:R-:W-:Y:S02]  /*7580*/  HADD2.F32 R70, -RZ, R67.H1_H1 ;  /* 0x30000043ff467230 */ /* 0x000fe40000004100 */
[C---:B------:R-:W-:Y:S01]  /*7590*/  FMUL R26, R38.reuse, R30 ;  /* 0x0000001e261a7220 */ /* 0x040fe20000400000 */
[--C-:B------:R-:W-:Y:S02]  /*75a0*/  HADD2.F32 R67, -RZ, R40.reuse.H0_H0 ;  /* 0x20000028ff437230 */ /* 0x100fe40000004100 */
[C---:B------:R-:W-:Y:S01]  /*75b0*/  FFMA R27, R41.reuse, R66, R27 ;  /* 0x00000042291b7223 */ /* 0x040fe2000000001b */
[C---:B------:R-:W-:Y:S01]  /*75c0*/  FMUL R31, R38.reuse, R31 ;  /* 0x0000001f261f7220 */ /* 0x040fe20000400000 */
[C---:B------:R-:W-:Y:S01]  /*75d0*/  FFMA R24, R41.reuse, R63, R24 ;  /* 0x0000003f29187223 */ /* 0x040fe20000000018 */
[----:B------:R-:W-:Y:S02]  /*75e0*/  HADD2.F32 R40, -RZ, R40.H1_H1 ;  /* 0x30000028ff287230 */ /* 0x000fe40000004100 */
[C---:B------:R-:W-:Y:S01]  /*75f0*/  FFMA R25, R41.reuse, R68, R25 ;  /* 0x0000004429197223 */ /* 0x040fe20000000019 */
[--C-:B------:R-:W-:Y:S02]  /*7600*/  HADD2.F32 R69, -RZ, R42.reuse.H0_H0 ;  /* 0x2000002aff457230 */ /* 0x100fe40000004100 */
[C---:B------:R-:W-:Y:S01]  /*7610*/  FFMA R26, R41.reuse, R65, R26 ;  /* 0x00000041291a7223 */ /* 0x040fe2000000001a */
[----:B------:R-:W-:Y:S02]  /*7620*/  HADD2.F32 R42, -RZ, R42.H1_H1 ;  /* 0x3000002aff2a7230 */ /* 0x000fe40000004100 */
[C---:B------:R-:W-:Y:S01]  /*7630*/  FMUL R30, R38.reuse, R34 ;  /* 0x00000022261e7220 */ /* 0x040fe20000400000 */
[----:B------:R-:W-:Y:S01]  /*7640*/  FFMA R31, R41, R70, R31 ;  /* 0x00000046291f7223 */ /* 0x000fe2000000001f */
[----:B------:R-:W-:Y:S01]  /*7650*/  FMUL R35, R38, R35 ;  /* 0x0000002326237220 */ /* 0x000fe20000400000 */
[----:B------:R-:W-:Y:S01]  /*7660*/  F2FP.SATFINITE.E4M3.F32.PACK_AB_MERGE_C R106, R15, R10, RZ ;  /* 0x0000000a0f6a723e */ /* 0x000fe200048070ff */
[----:B------:R-:W-:Y:S01]  /*7670*/  FFMA R28, R41, R67, R28 ;  /* 0x00000043291c7223 */ /* 0x000fe2000000001c */
[----:B------:R-:W-:Y:S01]  /*7680*/  F2FP.SATFINITE.E4M3.F32.PACK_AB_MERGE_C R107, R19, R14, RZ ;  /* 0x0000000e136b723e */ /* 0x000fe200048070ff */
[C---:B------:R-:W-:Y:S01]  /*7690*/  FFMA R29, R41.reuse, R40, R29 ;  /* 0x00000028291d7223 */ /* 0x040fe2000000001d */
[C---:B------:R-:W-:Y:S01]  /*76a0*/  FFMA R30, R41.reuse, R69, R30 ;  /* 0x00000045291e7223 */ /* 0x040fe2000000001e */
[----:B------:R-:W-:Y:S01]  /*76b0*/  FFMA R35, R41, R42, R35 ;  /* 0x0000002a29237223 */ /* 0x000fe20000000023 */
[----:B------:R-:W-:Y:S02]  /*76c0*/  F2FP.SATFINITE.E4M3.F32.PACK_AB_MERGE_C R106, R9, R8, R106 ;  /* 0x00000008096a723e */ /* 0x000fe4000480706a */
[----:B------:R-:W-:Y:S02]  /*76d0*/  F2FP.SATFINITE.E4M3.F32.PACK_AB_MERGE_C R107, R13, R12, R107 ;  /* 0x0000000c0d6b723e */ /* 0x000fe4000480706b */
[----:B------:R-:W-:Y:S02]  /*76e0*/  F2FP.SATFINITE.E4M3.F32.PACK_AB_MERGE_C R108, R23, R18, RZ ;  /* 0x00000012176c723e */ /* 0x000fe400048070ff */
[----:B------:R-:W-:Y:S01]  /*76f0*/  F2FP.SATFINITE.E4M3.F32.PACK_AB_MERGE_C R109, R27, R22, RZ ;  /* 0x000000161b6d723e */ /* 0x000fe200048070ff */
[----:B------:R1:W-:Y:S01]  /*7700*/  STS.128 [R84+UR44+0x4400], R104 ;  /* 0x0044006854007988 */ /* 0x0003e20008000c2c */
[----:B------:R-:W-:Y:S02]  /*7710*/  F2FP.SATFINITE.E4M3.F32.PACK_AB_MERGE_C R113, R31, R26, RZ ;  /* 0x0000001a1f71723e */ /* 0x000fe400048070ff */
[----:B------:R-:W-:Y:S02]  /*7720*/  F2FP.SATFINITE.E4M3.F32.PACK_AB_MERGE_C R114, R35, R30, RZ ;  /* 0x0000001e2372723e */ /* 0x000fe400048070ff */
[----:B------:R-:W-:Y:S02]  /*7730*/  F2FP.SATFINITE.E4M3.F32.PACK_AB_MERGE_C R108, R17, R16, R108 ;  /* 0x00000010116c723e */ /* 0x000fe4000480706c */
[----:B------:R-:W-:Y:S02]  /*7740*/  F2FP.SATFINITE.E4M3.F32.PACK_AB_MERGE_C R109, R21, R20, R109 ;  /* 0x00000014156d723e */ /* 0x000fe4000480706d */
[----:B------:R-:W-:Y:S02]  /*7750*/  F2FP.SATFINITE.E4M3.F32.PACK_AB_MERGE_C R110, R25, R24, R113 ;  /* 0x00000018196e723e */ /* 0x000fe40004807071 */
[----:B------:R-:W-:Y:S02]  /*7760*/  F2FP.SATFINITE.E4M3.F32.PACK_AB_MERGE_C R111, R29, R28, R114 ;  /* 0x0000001c1d6f723e */ /* 0x000fe40004807072 */
[----:B------:R-:W-:Y:S02]  /*7770*/  LEA R112, R93, UR44, 0x3 ;  /* 0x0000002c5d707c11 */ /* 0x000fe4000f8e18ff */
[----:B------:R-:W-:Y:S01]  /*7780*/  @P6 SHF.L.U32 R113, R91, 0x1f, RZ ;  /* 0x0000001f5b716819 */ /* 0x000fe200000006ff */
[----:B------:R1:W-:Y:S01]  /*7790*/  STS.128 [R99+0x4410], R108 ;  /* 0x0044106c63007388 */ /* 0x0003e20000000c00 */
[----:B------:R-:W-:Y:S01]  /*77a0*/  @!PT LDS RZ, [RZ] ;  /* 0x00000000fffff984 */ /* 0x000fe20000000800 */
[----:B------:R-:W-:Y:S01]  /*77b0*/  @!PT LDS RZ, [RZ] ;  /* 0x00000000fffff984 */ /* 0x000fe20000000800 */
[----:B------:R-:W-:Y:S01]  /*77c0*/  @!PT LDS RZ, [RZ] ;  /* 0x00000000fffff984 */ /* 0x000fe20000000800 */
[----:B------:R-:W-:Y:S01]  /*77d0*/  @!PT LDS RZ, [RZ] ;  /* 0x00000000fffff984 */ /* 0x000fe20000000800 */
[----:B------:R2:W-:Y:S07]  /*77e0*/  MEMBAR.ALL.CTA ;  /* 0x0000000000007992 */ /* 0x0005ee0000008000 */
[----:B--2---:R-:W2:Y:S02]  /*77f0*/  FENCE.VIEW.ASYNC.S ;  /* 0x00000000000073c6 */ /* 0x004ea40000000000 */
[----:B--2---:R-:W-:Y:S06]  /*7800*/  BAR.SYNC.DEFER_BLOCKING 0x1, 0x80 ;  /* 0x0042000000007b1d */ /* 0x004fec0000010000 */
[----:B------:R-:W-:Y:S05]  /*7810*/  @P0 BRA `(.L_x_123) ;  /* 0x0000000000280947 */ /* 0x000fea0003800000 */
[----:B------:R-:W-:Y:S01]  /*7820*/  UIADD3 UR4, UPT, UPT, UR44, 0x4400, URZ ;  /* 0x000044002c047890 */ /* 0x000fe2000fffe0ff */
[----:B------:R-:W-:Y:S05]  /*7830*/  UMOV UR51, UR36 ;  /* 0x0000002400337c82 */ /* 0x000fea0008000000 */
[----:B------:R-:W-:Y:S01]  /*7840*/  MOV R96, UR4 ;  /* 0x0000000400607c02 */ /* 0x000fe20008000f00 */
[----:B------:R-:W-:Y:S03]  /*7850*/  UIADD3 UR4, UP0, UPT, UR62, 0x680, URZ ;  /* 0x000006803e047890 */ /* 0x000fe6000ff1e0ff */
[----:B------:R-:W-:Y:S01]  /*7860*/  R2UR UR48, R96 ;  /* 0x00000000603072ca */ /* 0x000fe200000e0000 */
[----:B------:R-:W-:Y:S11]  /*7870*/  UIADD3.X UR5, UPT, UPT, URZ, UR63, URZ, UP0, !UPT ;  /* 0x0000003fff057290 */ /* 0x000ff600087fe4ff */
[----:B------:R-:W-:Y:S01]  /*7880*/  @!UPT UIADD3 URZ, UPT, UPT, URZ, URZ, URZ ;  /* 0x000000fffffff290 */ /* 0x000fe2000fffe0ff */
[----:B------:R2:W-:Y:S01]  /*7890*/  UTMASTG.3D [UR48], [UR4] ;  /* 0x00000030040073b5 */ /* 0x0005e20008010000 */
[----:B------:R0:W-:Y:S01]  /*78a0*/  UTMACMDFLUSH ;  /* 0x00000000000079b7 */ /* 0x0001e20000000000 */
[----:B--2---:R-:W-:Y:S04]  /*78b0*/  DEPBAR.LE SB0, 0x1 ;  /* 0x000080400000791a */ /* 0x004fe80000000000 */
.L_x_123:
[----:B------:R-:W-:Y:S05]  /*78c0*/  BSYNC.RECONVERGENT B0 ;  /* 0x0000000000007941 */ /* 0x000fea0003800200 */
.L_x_122:
[----:B------:R-:W-:Y:S06]  /*78d0*/  BAR.SYNC.DEFER_BLOCKING 0x1, 0x80 ;  /* 0x0042000000007b1d */ /* 0x000fec0000010000 */
[----:B------:R-:W2:Y:S01]  /*78e0*/  @P6 SYNCS.PHASECHK.TRANS64.TRYWAIT P0, [R112+URZ+0x140], R113 ;  /* 0x00014071700065a7 */ /* 0x000ea200080011ff */
[----:B------:R-:W-:Y:S01]  /*78f0*/  BSSY B1, `(.L_x_124) ;  /* 0x0000020000017945 */ /* 0x000fe20003800000 */
[----:B--2---:R-:W-:Y:S03]  /*7900*/  @P6 SEL R100, RZ, 0x1, !P0 ;  /* 0x00000001ff646807 */ /* 0x004fe60004000000 */
[----:B------:R-:W-:Y:S05]  /*7910*/  @!P6 BRA `(.L_x_125) ;  /* 0x000000000074e947 */ /* 0x000fea0003800000 */
[----:B------:R-:W-:Y:S01]  /*7920*/  ISETP.NE.AND P1, PT, R101, RZ, PT ;  /* 0x000000ff6500720c */ /* 0x000fe20003f25270 */
[----:B------:R-:W2:Y:S01]  /*7930*/  S2R R0, SR_CgaCtaId ;  /* 0x0000000000007919 */ /* 0x000ea20000008800 */
[----:B------:R-:W-:Y:S01]  /*7940*/  ISETP.NE.AND P0, PT, R100, RZ, PT ;  /* 0x000000ff6400720c */ /* 0x000fe20003f05270 */
[----:B------:R-:W-:Y:S10]  /*7950*/  BSSY B0, `(.L_x_126) ;  /* 0x0000008000007945 */ /* 0x000ff40003800000 */
[----:B------:R-:W-:Y:S05]  /*7960*/  @P1 IMAD R2, R93, 0x1000, R84 ;  /* 0x000010005d021824 */ /* 0x000fea00078e0254 */
[----:B------:R-:W-:Y:S05]  /*7970*/  @P1 IADD3 R4, PT, PT, R2, UR44, RZ ;  /* 0x0000002c02041c10 */ /* 0x000fea000fffe0ff */
[----:B------:R-:W-:Y:S01]  /*7980*/  @P1 IMAD.IADD R4, R4, 0x1, R103 ;  /* 0x0000000104041824 */ /* 0x000fe200078e0267 */
[----:B------:R-:W-:Y:S06]  /*7990*/  @P0 BRA `(.L_x_127) ;  /* 0x00000000000c0947 */ /* 0x000fec0003800000 */
[----:B------:R-:W-:Y:S04]  /*79a0*/  SHF.L.U32 R3, R91, 0x1f, RZ ;  /* 0x0000001f5b037819 */ /* 0x000fe800000006ff */
[----:B------:R-:W3:Y:S02]  /*79b0*/  SYNCS.PHASECHK.TRANS64.TRYWAIT P0, [R112+URZ+0x140], R3 ;  /* 0x00014003700075a7 */ /* 0x000ee400080011ff */
[----:B---3--:R-:W-:Y:S05]  /*79c0*/  @!P0 BRA `(.L_x_128) ;  /* 0x0000003800448947 */ /* 0x008fea0003800000 */
.L_x_127:
[----:B------:R-:W-:Y:S05]  /*79d0*/  BSYNC B0 ;  /* 0x0000000000007941 */ /* 0x000fea0003800000 */
.L_x_126:
[----:B------:R-:W-:Y:S01]  /*79e0*/  ISETP.NE.AND P0, PT, R101, RZ, PT ;  /* 0x000000ff6500720c */ /* 0x000fe20003f05270 */
[----:B---3--:R-:W-:Y:S02]  /*79f0*/  VIADD R3, R112, 0x160 ;  /* 0x0000016070037836 */ /* 0x008fe40000000000 */
[----:B------:R-:W-:Y:S03]  /*7a00*/  VIADD R93, R93, 0x1 ;  /* 0x000000015d5d7836 */ /* 0x000fe60000000000 */
[----:B--2---:R-:W-:Y:S07]  /*7a10*/  PRMT R0, R0, 0x654, R3 ;  /* 0x0000065400007816 */ /* 0x004fee0000000003 */
[----:B------:R2:W3:Y:S04]  /*7a20*/  @P0 LDS.128 R72, [R2+UR44+0x400] ;  /* 0x0004002c02480984 */ /* 0x0004e80008000c00 */
[----:B------:R2:W4:Y:S01]  /*7a30*/  @P0 LDS.128 R76, [R4+0x410] ;  /* 0x00041000044c0984 */ /* 0x0005220000000c00 */
        /* <DEDUP_REMOVED lines=10> */
[----:B--23--:R-:W-:Y:S02]  /*7ae0*/  LOP3.LUT R91, R91, R0, RZ, 0x3c, !PT ;  /* 0x000000005b5b7212 */ /* 0x00cfe400078e3cff */
.L_x_125:
[----:B------:R-:W-:Y:S05]  /*7af0*/  BSYNC B1 ;  /* 0x0000000000017941 */ /* 0x000fea0003800000 */
.L_x_124:
[----:B------:R-:W-:Y:S05]  /*7b00*/  VIADD R3, R39, 0x40 ;  /* 0x0000004027037836 */ /* 0x000fea0000000000 */
[----:B------:R-:W-:Y:S04]  /*7b10*/  SHF.R.U32.HI R3, RZ, 0x15, R3 ;  /* 0x00000015ff037819 */ /* 0x000fe80000011603 */
[----:B------:R-:W-:Y:S11]  /*7b20*/  LOP3.LUT P0, RZ, R3, 0x3, R86, 0x48, !PT ;  /* 0x0000000303ff7812 */ /* 0x000ff60007804856 */
[----:B------:R-:W-:Y:S02]  /*7b30*/  @!UPT UIADD3 URZ, UPT, UPT, URZ, URZ, URZ ;  /* 0x000000fffffff290 */ /* 0x000fe4000fffe0ff */
[----:B------:R-:W-:Y:S05]  /*7b40*/  @!P0 BRA `(.L_x_129) ;  /* 0x0000000000408947 */ /* 0x000fea0003800000 */
[----:B------:R-:W2:Y:S01]  /*7b50*/  LDCU.64 UR8, c[0x4][0x78] ;  /* 0x01000f00ff0877ac */ /* 0x000ea20008000a00 */
[----:B------:R-:W-:Y:S01]  /*7b60*/  MOV R3, 0x0 ;  /* 0x0000000000037802 */ /* 0x000fe20000000f00 */
[----:B------:R-:W-:Y:S02]  /*7b70*/  HFMA2 R12, -RZ, RZ, 0, 5.9604644775390625e-08 ;  /* 0x00000001ff0c7431 */ /* 0x000fe400000001ff */
[----:B------:R-:W-:Y:S02]  /*7b80*/  IMAD.MOV.U32 R8, RZ, RZ, 0x192 ;  /* 0x00000192ff087424 */ /* 0x000fe400078e00ff */
[----:B------:R-:W-:Y:S01]  /*7b90*/  IMAD.MOV.U32 R13, RZ, RZ, RZ ;  /* 0x000000ffff0d7224 */ /* 0x000fe200078e00ff */
[----:B------:R-:W3:Y:S01]  /*7ba0*/  LDCU.64 UR6, c[0x4][0x80] ;  /* 0x01001000ff0677ac */ /* 0x000ee20008000a00 */
[----:B------:R-:W1:Y:S01]  /*7bb0*/  LDC.64 R2, c[0x4][R3] ;  /* 0x0100000003027b82 */ /* 0x000e620000000a00 */
[----:B------:R-:W5:Y:S01]  /*7bc0*/  LDCU.64 UR4, c[0x4][0x18] ;  /* 0x01000300ff0477ac */ /* 0x000f620008000a00 */
[----:B--2---:R-:W-:Y:S01]  /*7bd0*/  MOV R5, UR9 ;  /* 0x0000000900057c02 */ /* 0x004fe20008000f00 */
[----:B------:R-:W-:Y:S01]  /*7be0*/  IMAD.U32 R4, RZ, RZ, UR8 ;  /* 0x00000008ff047e24 */ /* 0x000fe2000f8e00ff */
[----:B---3--:R-:W-:Y:S01]  /*7bf0*/  MOV R7, UR7 ;  /* 0x0000000700077c02 */ /* 0x008fe20008000f00 */
[----:B------:R-:W-:Y:S01]  /*7c00*/  IMAD.U32 R6, RZ, RZ, UR6 ;  /* 0x00000006ff067e24 */ /* 0x000fe2000f8e00ff */
[----:B-----5:R-:W-:Y:S01]  /*7c10*/  MOV R11, UR5 ;  /* 0x00000005000b7c02 */ /* 0x020fe20008000f00 */
[----:B------:R-:W-:Y:S02]  /*7c20*/  IMAD.U32 R10, RZ, RZ, UR4 ;  /* 0x00000004ff0a7e24 */ /* 0x000fe4000f8e00ff */
[----:B------:R-:W-:Y:S07]  /*7c30*/  LEPC R20, `(.L_x_129) ;  /* 0x000000001014794e */ /* 0x000fee0000000000 */
[----:B-1--4-:R-:W-:Y:S05]  /*7c40*/  CALL.ABS.NOINC R2 ;  /* 0x0000000002007343 */ /* 0x012fea0003c00000 */
.L_x_129:
        /* <DEDUP_REMOVED lines=14> */
[----:B------:R-:W-:Y:S01]  /*7d30*/  F2FP.F16.E4M3.UNPACK_B R54, R75 ;  /* 0x0000004bff36723e */ /* 0x000fe200020006ff */
[----:B------:R-:W-:Y:S01]  /*7d40*/  LDTM.16dp32bit_t0_t15.x32 R4, tmem[UR4+0x40] ;  /* 0x00004004000479ee */ /* 0x000fe20008a80000 */
[----:B------:R-:W2:Y:S01]  /*7d50*/  LDTM.16dp32bit_t16_t31.x32 R4, tmem[UR4+0x60] ;  /* 0x00006004000479ee */ /* 0x000ea20008aa0000 */
[----:B------:R-:W-:Y:S01]  /*7d60*/  HADD2.F32 R46, -RZ, R46.H1_H1 ;  /* 0x3000002eff2e7230 */ /* 0x000fe20000004100 */
[----:B----4-:R-:W-:Y:S01]  /*7d70*/  F2FP.F16.E4M3.UNPACK_B R58, R76 ;  /* 0x0000004cff3a723e */ /* 0x010fe200020006ff */
[--C-:B------:R-:W-:Y:S01]  /*7d80*/  HADD2.F32 R49, -RZ, R50.reuse.H0_H0 ;  /* 0x20000032ff317230 */ /* 0x100fe20000004100 */
[----:B------:R-:W-:Y:S01]  /*7d90*/  F2FP.F16.E4M3.UNPACK_B R62, R77 ;  /* 0x0000004dff3e723e */ /* 0x000fe200020006ff */
[----:B------:R-:W-:Y:S01]  /*7da0*/  HADD2.F32 R50, -RZ, R50.H1_H1 ;  /* 0x30000032ff327230 */ /* 0x000fe20000004100 */
[----:B------:R-:W-:Y:S01]  /*7db0*/  F2FP.F16.E4M3.UNPACK_B R66, R78 ;  /* 0x0000004eff42723e */ /* 0x000fe200020006ff */
[--C-:B------:R-:W-:Y:S01]  /*7dc0*/  HADD2.F32 R53, -RZ, R54.reuse.H0_H0 ;  /* 0x20000036ff357230 */ /* 0x100fe20000004100 */
[----:B------:R-:W-:Y:S01]  /*7dd0*/  F2FP.F16.E4M3.UNPACK_B R70, R79 ;  /* 0x0000004fff46723e */ /* 0x000fe200020006ff */
[----:B------:R-:W-:Y:S01]  /*7de0*/  HADD2.F32 R54, -RZ, R54.H1_H1 ;  /* 0x30000036ff367230 */ /* 0x000fe20000004100 */
[----:B------:R-:W-:Y:S01]  /*7df0*/  F2FP.F16.E4M3.UNPACK_B R56, R75.H1 ;  /* 0x0000004bff38723e */ /* 0x000fe200030006ff */
[--C-:B------:R-:W-:Y:S01]  /*7e00*/  HADD2.F32 R57, -RZ, R58.reuse.H0_H0 ;  /* 0x2000003aff397230 */ /* 0x100fe20000004100 */
[----:B------:R-:W-:Y:S01]  /*7e10*/  F2FP.F16.E4M3.UNPACK_B R60, R76.H1 ;  /* 0x0000004cff3c723e */ /* 0x000fe200030006ff */
[----:B------:R-:W-:Y:S01]  /*7e20*/  HADD2.F32 R58, -RZ, R58.H1_H1 ;  /* 0x3000003aff3a7230 */ /* 0x000fe20000004100 */
[----:B------:R-:W-:Y:S01]  /*7e30*/  F2FP.F16.E4M3.UNPACK_B R64, R77.H1 ;  /* 0x0000004dff40723e */ /* 0x000fe200030006ff */
[--C-:B------:R-:W-:Y:S01]  /*7e40*/  HADD2.F32 R61, -RZ, R62.reuse.H0_H0 ;  /* 0x2000003eff3d7230 */ /* 0x100fe20000004100 */
[----:B------:R-:W-:Y:S01]  /*7e50*/  F2FP.F16.E4M3.UNPACK_B R68, R78.H1 ;  /* 0x0000004eff44723e */ /* 0x000fe200030006ff */
[----:B------:R-:W-:Y:S01]  /*7e60*/  HADD2.F32 R62, -RZ, R62.H1_H1 ;  /* 0x3000003eff3e7230 */ /* 0x000fe20000004100 */
[----:B------:R-:W-:Y:S01]  /*7e70*/  ISETP.NE.AND P0, PT, R97, RZ, PT ;  /* 0x000000ff6100720c */ /* 0x000fe20003f05270 */
[--C-:B------:R-:W-:Y:S01]  /*7e80*/  HADD2.F32 R65, -RZ, R66.reuse.H0_H0 ;  /* 0x20000042ff417230 */ /* 0x100fe20000004100 */
[----:B------:R-:W-:Y:S01]  /*7e90*/  ISETP.NE.AND P6, PT, R102, RZ, PT ;  /* 0x000000ff6600720c */ /* 0x000fe20003fc5270 */
[----:B------:R-:W-:Y:S02]  /*7ea0*/  HADD2.F32 R66, -RZ, R66.H1_H1 ;  /* 0x30000042ff427230 */ /* 0x000fe40000004100 */
[--C-:B------:R-:W-:Y:S02]  /*7eb0*/  HADD2.F32 R69, -RZ, R70.reuse.H0_H0 ;  /* 0x20000046ff457230 */ /* 0x100fe40000004100 */
[C---:B--2---:R-:W-:Y:S01]  /*7ec0*/  FMUL R0, R38.reuse, R4 ;  /* 0x0000000426007220 */ /* 0x044fe20000400000 */
[C---:B------:R-:W-:Y:S01]  /*7ed0*/  FMUL R2, R38.reuse, R5 ;  /* 0x0000000526027220 */ /* 0x040fe20000400000 */
[C---:B------:R-:W-:Y:S01]  /*7ee0*/  FMUL R4, R38.reuse, R8 ;  /* 0x0000000826047220 */ /* 0x040fe20000400000 */
[C---:B------:R-:W-:Y:S01]  /*7ef0*/  FMUL R5, R38.reuse, R9 ;  /* 0x0000000926057220 */ /* 0x040fe20000400000 */
[C---:B------:R-:W-:Y:S01]  /*7f00*/  FFMA R0, R41.reuse, R40, R0 ;  /* 0x0000002829007223 */ /* 0x040fe20000000000 */
[C---:B------:R-:W-:Y:S01]  /*7f10*/  FFMA R2, R41.reuse, R43, R2 ;  /* 0x0000002b29027223 */ /* 0x040fe20000000002 */
        /* <DEDUP_REMOVED lines=10> */
[----:B------:R-:W-:Y:S02]  /*7fc0*/  HADD2.F32 R70, -RZ, R70.H1_H1 ;  /* 0x30000046ff467230 */ /* 0x000fe40000004100 */
[C---:B------:R-:W-:Y:S01]  /*7fd0*/  FMUL R28, R38.reuse, R32 ;  /* 0x00000020261c7220 */ /* 0x040fe20000400000 */
[C---:B------:R-:W-:Y:S01]  /*7fe0*/  FMUL R29, R38.reuse, R33 ;  /* 0x00000021261d7220 */ /* 0x040fe20000400000 */
[C---:B------:R-:W-:Y:S01]  /*7ff0*/  FMUL R3, R38.reuse, R6 ;  /* 0x0000000626037220 */ /* 0x040fe20000400000 */
[C---:B------:R-:W-:Y:S01]  /*8000*/  FMUL R7, R38.reuse, R7 ;  /* 0x0000000726077220 */ /* 0x040fe20000400000 */
[--C-:B------:R-:W-:Y:S02]  /*8010*/  HADD2.F32 R47, -RZ, R48.reuse.H0_H0 ;  /* 0x20000030ff2f7230 */ /* 0x100fe40000004100 */
[C---:B------:R-:W-:Y:S01]  /*8020*/  FMUL R6, R38.reuse, R10 ;  /* 0x0000000a26067220 */ /* 0x040fe20000400000 */
[C---:B------:R-:W-:Y:S01]  /*8030*/  FFMA R3, R41.reuse, R42, R3 ;  /* 0x0000002a29037223 */ /* 0x040fe20000000003 */
[----:B------:R-:W-:Y:S02]  /*8040*/  HADD2.F32 R48, -RZ, R48.H1_H1 ;  /* 0x30000030ff307230 */ /* 0x000fe40000004100 */
[C---:B------:R-:W-:Y:S01]  /*8050*/  FFMA R7, R41.reuse, R44, R7 ;  /* 0x0000002c29077223 */ /* 0x040fe20000000007 */
[C---:B------:R-:W-:Y:S01]  /*8060*/  FFMA R4, R41.reuse, R45, R4 ;  /* 0x0000002d29047223 */ /* 0x040fe20000000004 */
[C---:B------:R-:W-:Y:S01]  /*8070*/  FFMA R5, R41.reuse, R46, R5 ;  /* 0x0000002e29057223 */ /* 0x040fe20000000005 */
[----:B------:R-:W-:Y:S01]  /*8080*/  FFMA R6, R41, R47, R6 ;  /* 0x0000002f29067223 */ /* 0x000fe20000000006 */
[----:B------:R-:W-:Y:S01]  /*8090*/  FMUL R11, R38, R11 ;  /* 0x0000000b260b7220 */ /* 0x000fe20000400000 */
[----:B------:R-:W-:Y:S01]  /*80a0*/  F2FP.F16.E4M3.UNPACK_B R40, R79.H1 ;  /* 0x0000004fff28723e */ /* 0x000fe200030006ff */
[--C-:B------:R-:W-:Y:S01]  /*80b0*/  HADD2.F32 R51, -RZ, R52.reuse.H0_H0 ;  /* 0x20000034ff337230 */ /* 0x100fe20000004100 */
[----:B-1----:R-:W-:Y:S01]  /*80c0*/  F2FP.SATFINITE.E4M3.F32.PACK_AB_MERGE_C R105, R7, R3, RZ ;  /* 0x000000030769723e */ /* 0x002fe200048070ff */
[C---:B------:R-:W-:Y:S01]  /*80d0*/  FFMA R11, R41.reuse, R48, R11 ;  /* 0x00000030290b7223 */ /* 0x040fe2000000000b */
[C---:B------:R-:W-:Y:S01]  /*80e0*/  FFMA R8, R41.reuse, R49, R8 ;  /* 0x0000003129087223 */ /* 0x040fe20000000008 */
[----:B------:R-:W-:Y:S01]  /*80f0*/  FFMA R9, R41, R50, R9 ;  /* 0x0000003229097223 */ /* 0x000fe20000000009 */
[----:B------:R-:W-:Y:S01]  /*8100*/  F2FP.SATFINITE.E4M3.F32.PACK_AB_MERGE_C R104, R2, R0, R105 ;  /* 0x000000000268723e */ /* 0x000fe20004807069 */
[----:B------:R-:W-:Y:S01]  /*8110*/  HADD2.F32 R52, -RZ, R52.H1_H1 ;  /* 0x30000034ff347230 */ /* 0x000fe20000004100 */
[----:B------:R-:W-:Y:S01]  /*8120*/  F2FP.SATFINITE.E4M3.F32.PACK_AB_MERGE_C R106, R11, R6, RZ ;  /* 0x000000060b6a723e */ /* 0x000fe200048070ff */
[C---:B------:R-:W-:Y:S01]  /*8130*/  FMUL R10, R38.reuse, R14 ;  /* 0x0000000e260a7220 */ /* 0x040fe20000400000 */
[C---:B------:R-:W-:Y:S01]  /*8140*/  FMUL R15, R38.reuse, R15 ;  /* 0x0000000f260f7220 */ /* 0x040fe20000400000 */
[--C-:B------:R-:W-:Y:S01]  /*8150*/  HADD2.F32 R55, -RZ, R56.reuse.H0_H0 ;  /* 0x20000038ff377230 */ /* 0x100fe20000004100 */
[----:B------:R-:W-:Y:S01]  /*8160*/  F2FP.SATFINITE.E4M3.F32.PACK_AB_MERGE_C R105, R5, R4, R106 ;  /* 0x000000040569723e */ /* 0x000fe2000480706a */
[C---:B------:R-:W-:Y:S01]  /*8170*/  FFMA R10, R41.reuse, R51, R10 ;  /* 0x00000033290a7223 */ /* 0x040fe2000000000a */
[C---:B------:R-:W-:Y:S01]  /*8180*/  FFMA R15, R41.reuse, R52, R15 ;  /* 0x00000034290f7223 */ /* 0x040fe2000000000f */
[C---:B------:R-:W-:Y:S01]  /*8190*/  FFMA R12, R41.reuse, R53, R12 ;  /* 0x00000035290c7223 */ /* 0x040fe2000000000c */
[C---:B------:R-:W-:Y:S01]  /*81a0*/  FFMA R13, R41.reuse, R54, R13 ;  /* 0x00000036290d7223 */ /* 0x040fe2000000000d */
[----:B------:R-:W-:Y:S02]  /*81b0*/  HADD2.F32 R56, -RZ, R56.H1_H1 ;  /* 0x30000038ff387230 */ /* 0x000fe40000004100 */
[C---:B------:R-:W-:Y:S01]  /*81c0*/  FMUL R14, R38.reuse, R18 ;  /* 0x00000012260e7220 */ /* 0x040fe20000400000 */
[C---:B------:R-:W-:Y:S01]  /*81d0*/  FMUL R19, R38.reuse, R19 ;  /* 0x0000001326137220 */ /* 0x040fe20000400000 */
[--C-:B------:R-:W-:Y:S02]  /*81e0*/  HADD2.F32 R59, -RZ, R60.reuse.H0_H0 ;  /* 0x2000003cff3b7230 */ /* 0x100fe40000004100 */
[C---:B------:R-:W-:Y:S01]  /*81f0*/  FMUL R18, R38.reuse, R22 ;  /* 0x0000001626127220 */ /* 0x040fe20000400000 */
[C---:B------:R-:W-:Y:S01]  /*8200*/  FFMA R14, R41.reuse, R55, R14 ;  /* 0x00000037290e7223 */ /* 0x040fe2000000000e */
[----:B------:R-:W-:Y:S02]  /*8210*/  HADD2.F32 R60, -RZ, R60.H1_H1 ;  /* 0x3000003cff3c7230 */ /* 0x000fe40000004100 */
        /* <DEDUP_REMOVED lines=8> */
[C---:B------:R-:W-:Y:S01]  /*82a0*/  FFMA R23, R41.reuse, R60, R23 ;  /* 0x0000003c29177223 */ /* 0x040fe20000000017 */
[C---:B------:R-:W-:Y:S01]  /*82b0*/  FMUL R27, R38.reuse, R27 ;  /* 0x0000001b261b7220 */ /* 0x040fe20000400000 */
[C---:B------:R-:W-:Y:S01]  /*82c0*/  FFMA R20, R41.reuse, R61, R20 ;  /* 0x0000003d29147223 */ /* 0x040fe20000000014 */
[C---:B------:R-:W-:Y:S01]  /*82d0*/  FFMA R21, R41.reuse, R62, R21 ;  /* 0x0000003e29157223 */ /* 0x040fe20000000015 */
[--C-:B------:R-:W-:Y:S02]  /*82e0*/  HADD2.F32 R67, -RZ, R68.reuse.H0_H0 ;  /* 0x20000044ff437230 */ /* 0x100fe40000004100 */
[----:B------:R-:W-:Y:S01]  /*82f0*/  FFMA R22, R41, R63, R22 ;  /* 0x0000003f29167223 */ /* 0x000fe20000000016 */
[----:B------:R-:W-:Y:S02]  /*8300*/  HADD2.F32 R68, -RZ, R68.H1_H1 ;  /* 0x30000044ff447230 */ /* 0x000fe40000004100 */
[C---:B------:R-:W-:Y:S01]  /*8310*/  FMUL R26, R38.reuse, R30 ;  /* 0x0000001e261a7220 */ /* 0x040fe20000400000 */
[----:B------:R-:W-:Y:S01]  /*8320*/  F2FP.SATFINITE.E4M3.F32.PACK_AB_MERGE_C R107, R15, R10, RZ ;  /* 0x0000000a0f6b723e */ /* 0x000fe200048070ff */
        /* <DEDUP_REMOVED lines=8> */
[----:B------:R-:W-:Y:S01]  /*83b0*/  F2FP.SATFINITE.E4M3.F32.PACK_AB_MERGE_C R106, R9, R8, R107 ;  /* 0x00000008096a723e */ /* 0x000fe2000480706b */
[----:B------:R-:W-:Y:S01]  /*83c0*/  FFMA R31, R41, R68, R31 ;  /* 0x00000044291f7223 */ /* 0x000fe2000000001f */
[----:B------:R-:W-:Y:S01]  /*83d0*/  FMUL R35, R38, R35 ;  /* 0x0000002326237220 */ /* 0x000fe20000400000 */
[----:B------:R-:W-:Y:S01]  /*83e0*/  F2FP.SATFINITE.E4M3.F32.PACK_AB_MERGE_C R107, R19, R14, RZ ;  /* 0x0000000e136b723e */ /* 0x000fe200048070ff */
[C---:B------:R-:W-:Y:S01]  /*83f0*/  FFMA R28, R41.reuse, R69, R28 ;  /* 0x00000045291c7223 */ /* 0x040fe2000000001c */
[C---:B------:R-:W-:Y:S01]  /*8400*/  FFMA R29, R41.reuse, R70, R29 ;  /* 0x00000046291d7223 */ /* 0x040fe2000000001d */
[C---:B------:R-:W-:Y:S01]  /*8410*/  FFMA R30, R41.reuse, R43, R30 ;  /* 0x0000002b291e7223 */ /* 0x040fe2000000001e */
[----:B------:R-:W-:Y:S01]  /*8420*/  FFMA R35, R41, R40, R35 ;  /* 0x0000002829237223 */ /* 0x000fe20000000023 */
        /* <DEDUP_REMOVED lines=21> */
[----:B------:R-:W-:Y:S02]  /*8580*/  UIADD3 UR4, UP0, UPT, UR62, 0x680, URZ ;  /* 0x000006803e047890 */ /* 0x000fe4000ff1e0ff */
[----:B------:R-:W-:Y:S02]  /*8590*/  UIADD3 UR9, UPT, UPT, UR49, 0x40, URZ ;  /* 0x0000004031097890 */ /* 0x000fe4000fffe0ff */
[----:B------:R-:W-:Y:S02]  /*85a0*/  UIADD3 UR8, UPT, UPT, UR44, 0x5400, URZ ;  /* 0x000054002c087890 */ /* 0x000fe4000fffe0ff */
[----:B------:R-:W-:Y:S01]  /*85b0*/  UIADD3.X UR5, UPT, UPT, URZ, UR63, URZ, UP0, !UPT ;  /* 0x0000003fff057290 */ /* 0x000fe200087fe4ff */
[----:B------:R-:W-:Y:S01]  /*85c0*/  UMOV UR10, UR50 ;  /* 0x00000032000a7c82 */ /* 0x000fe20008000000 */
[----:B------:R-:W-:Y:S07]  /*85d0*/  UMOV UR11, UR36 ;  /* 0x00000024000b7c82 */ /* 0x000fee0008000000 */
[----:B------:R2:W-:Y:S01]  /*85e0*/  UTMASTG.3D [UR8], [UR4] ;  /* 0x00000008040073b5 */ /* 0x0005e20008010000 */
[----:B------:R0:W-:Y:S01]  /*85f0*/  UTMACMDFLUSH ;  /* 0x00000000000079b7 */ /* 0x0001e20000000000 */
[----:B--2---:R-:W-:Y:S04]  /*8600*/  DEPBAR.LE SB0, 0x1 ;  /* 0x000080400000791a */ /* 0x004fe80000000000 */
.L_x_131:
[----:B------:R-:W-:Y:S05]  /*8610*/  BSYNC.RECONVERGENT B0 ;  /* 0x0000000000007941 */ /* 0x000fea0003800200 */
.L_x_130:
        /* <DEDUP_REMOVED lines=16> */
.L_x_135:
[----:B------:R-:W-:Y:S05]  /*8720*/  BSYNC B0 ;  /* 0x0000000000007941 */ /* 0x000fea0003800000 */
.L_x_134:
        /* <DEDUP_REMOVED lines=17> */
.L_x_133:
[----:B------:R-:W-:Y:S05]  /*8840*/  BSYNC B1 ;  /* 0x0000000000017941 */ /* 0x000fea0003800000 */
.L_x_132:
        /* <DEDUP_REMOVED lines=21> */
.L_x_137:
        /* <DEDUP_REMOVED lines=18> */
[----:B------:R-:W-:Y:S01]  /*8ac0*/  ISETP.NE.AND P6, PT, R102, RZ, PT ;  /* 0x000000ff6600720c */ /* 0x000fe20003fc5270 */
[--C-:B------:R-:W-:Y:S01]  /*8ad0*/  HADD2.F32 R49, -RZ, R50.reuse.H0_H0 ;  /* 0x20000032ff317230 */ /* 0x100fe20000004100 */
[----:B----4-:R-:W-:Y:S01]  /*8ae0*/  F2FP.F16.E4M3.UNPACK_B R58, R76 ;  /* 0x0000004cff3a723e */ /* 0x010fe200020006ff */
[----:B------:R-:W-:Y:S01]  /*8af0*/  HADD2.F32 R50, -RZ, R50.H1_H1 ;  /* 0x30000032ff327230 */ /* 0x000fe20000004100 */
[----:B------:R-:W-:Y:S01]  /*8b00*/  F2FP.F16.E4M3.UNPACK_B R62, R77 ;  /* 0x0000004dff3e723e */ /* 0x000fe200020006ff */
[--C-:B------:R-:W-:Y:S01]  /*8b10*/  HADD2.F32 R53, -RZ, R54.reuse.H0_H0 ;  /* 0x20000036ff357230 */ /* 0x100fe20000004100 */
[----:B------:R-:W-:Y:S01]  /*8b20*/  F2FP.F16.E4M3.UNPACK_B R66, R78 ;  /* 0x0000004eff42723e */ /* 0x000fe200020006ff */
[----:B------:R-:W-:Y:S01]  /*8b30*/  HADD2.F32 R54, -RZ, R54.H1_H1 ;  /* 0x30000036ff367230 */ /* 0x000fe20000004100 */
[----:B------:R-:W-:Y:S01]  /*8b40*/  F2FP.F16.E4M3.UNPACK_B R70, R79 ;  /* 0x0000004fff46723e */ /* 0x000fe200020006ff */
[--C-:B------:R-:W-:Y:S01]  /*8b50*/  HADD2.F32 R57, -RZ, R58.reuse.H0_H0 ;  /* 0x2000003aff397230 */ /* 0x100fe20000004100 */
[----:B------:R-:W-:Y:S01]  /*8b60*/  F2FP.F16.E4M3.UNPACK_B R56, R75.H1 ;  /* 0x0000004bff38723e */ /* 0x000fe200030006ff */
[----:B------:R-:W-:Y:S01]  /*8b70*/  HADD2.F32 R58, -RZ, R58.H1_H1 ;  /* 0x3000003aff3a7230 */ /* 0x000fe20000004100 */
[----:B------:R-:W-:Y:S01]  /*8b80*/  F2FP.F16.E4M3.UNPACK_B R60, R76.H1 ;  /* 0x0000004cff3c723e */ /* 0x000fe200030006ff */
[--C-:B------:R-:W-:Y:S01]  /*8b90*/  HADD2.F32 R61, -RZ, R62.reuse.H0_H0 ;  /* 0x2000003eff3d7230 */ /* 0x100fe20000004100 */
[----:B------:R-:W-:Y:S01]  /*8ba0*/  F2FP.F16.E4M3.UNPACK_B R64, R77.H1 ;  /* 0x0000004dff40723e */ /* 0x000fe200030006ff */
[----:B------:R-:W-:Y:S01]  /*8bb0*/  HADD2.F32 R62, -RZ, R62.H1_H1 ;  /* 0x3000003eff3e7230 */ /* 0x000fe20000004100 */
[----:B------:R-:W-:Y:S01]  /*8bc0*/  F2FP.F16.E4M3.UNPACK_B R68, R78.H1 ;  /* 0x0000004eff44723e */ /* 0x000fe200030006ff */
        /* <DEDUP_REMOVED lines=112> */
[----:B------:R-:W-:Y:S02]  /*92d0*/  UIADD3 UR4, UPT, UPT, UR44, 0x4400, URZ ;  /* 0x000044002c047890 */ /* 0x000fe4000fffe0ff */
[----:B------:R-:W-:Y:S01]  /*92e0*/  UIADD3 UR9, UPT, UPT, UR49, 0x80, URZ ;  /* 0x0000008031097890 */ /* 0x000fe2000fffe0ff */
[----:B------:R-:W-:Y:S01]  /*92f0*/  UMOV UR10, UR50 ;  /* 0x00000032000a7c82 */ /* 0x000fe20008000000 */
[----:B------:R-:W-:Y:S02]  /*9300*/  UMOV UR11, UR36 ;  /* 0x00000024000b7c82 */ /* 0x000fe40008000000 */
        /* <DEDUP_REMOVED lines=8> */
.L_x_139:
[----:B------:R-:W-:Y:S05]  /*9390*/  BSYNC.RECONVERGENT B0 ;  /* 0x0000000000007941 */ /* 0x000fea0003800200 */
.L_x_138:
        /* <DEDUP_REMOVED lines=16> */
.L_x_143:
[----:B------:R-:W-:Y:S05]  /*94a0*/  BSYNC B0 ;  /* 0x0000000000007941 */ /* 0x000fea0003800000 */
.L_x_142:
        /* <DEDUP_REMOVED lines=17> */
.L_x_141:
[----:B------:R-:W-:Y:S05]  /*95c0*/  BSYNC B1 ;  /* 0x0000000000017941 */ /* 0x000fea0003800000 */
.L_x_140:
        /* <DEDUP_REMOVED lines=21> */
.L_x_145:
[----:B------:R-:W-:Y:S01]  /*9720*/  ISETP.NE.AND P0, PT, R97, RZ, PT ;  /* 0x000000ff6100720c */ /* 0x000fe20003f05270 */
[----:B------:R-:W-:Y:S05]  /*9730*/  WARPSYNC.ALL ;  /* 0x0000000000007948 */ /* 0x000fea0003800000 */
[----:B------:R-:W-:Y:S01]  /*9740*/  R2UR UR4, R39 ;  /* 0x00000000270472ca */ /* 0x000fe200000e0000 */
[----:B------:R-:W2:Y:S01]  /*9750*/  S2UR UR6, SR_CgaCtaId ;  /* 0x00000000000679c3 */ /* 0x000ea20000008800 */
[-C--:B------:R-:W-:Y:S01]  /*9760*/  F2FP.F16.E4M3.UNPACK_B R42, R72.reuse ;  /* 0x00000048ff2a723e */ /* 0x080fe200020006ff */
[----:B------:R-:W-:Y:S01]  /*9770*/  BSSY.RECONVERGENT B0, `(.L_x_146) ;  /* 0x000009b000007945 */ /* 0x000fe20003800200 */
[----:B------:R-:W-:Y:S02]  /*9780*/  F2FP.F16.E4M3.UNPACK_B R72, R72.H1 ;  /* 0x00000048ff48723e */ /* 0x000fe400030006ff */
[-C--:B------:R-:W-:Y:S01]  /*9790*/  F2FP.F16.E4M3.UNPACK_B R46, R73.reuse ;  /* 0x00000049ff2e723e */ /* 0x080fe200020006ff */
[--C-:B------:R-:W-:Y:S01]  /*97a0*/  HADD2.F32 R40, -RZ, R42.reuse.H0_H0 ;  /* 0x2000002aff287230 */ /* 0x100fe20000004100 */
[----:B------:R-:W-:Y:S01]  /*97b0*/  F2FP.F16.E4M3.UNPACK_B R73, R73.H1 ;  /* 0x00000049ff49723e */ /* 0x000fe200030006ff */
[----:B------:R-:W-:Y:S01]  /*97c0*/  HADD2.F32 R42, -RZ, R42.H1_H1 ;  /* 0x3000002aff2a7230 */ /* 0x000fe20000004100 */
[-C--:B------:R-:W-:Y:S01]  /*97d0*/  F2FP.F16.E4M3.UNPACK_B R50, R74.reuse ;  /* 0x0000004aff32723e */ /* 0x080fe200020006ff */
[----:B------:R-:W-:Y:S01]  /*97e0*/  HADD2.F32 R43, -RZ, R72.H0_H0 ;  /* 0x20000048ff2b7230 */ /* 0x000fe20000004100 */
[----:B------:R-:W-:Y:S01]  /*97f0*/  F2FP.F16.E4M3.UNPACK_B R74, R74.H1 ;  /* 0x0000004aff4a723e */ /* 0x000fe200030006ff */
[----:B------:R-:W-:Y:S01]  /*9800*/  LDTM.16dp32bit_t0_t15.x32 R4, tmem[UR4+0xc0] ;  /* 0x0000c004000479ee */ /* 0x000fe20008a80000 */
[----:B------:R-:W3:Y:S01]  /*9810*/  LDTM.16dp32bit_t16_t31.x32 R4, tmem[UR4+0xe0] ;  /* 0x0000e004000479ee */ /* 0x000ee20008aa0000 */
[----:B------:R-:W-:Y:S01]  /*9820*/  NOP ;  /* 0x0000000000007918 */ /* 0x000fe20000000000 */
[--C-:B------:R-:W-:Y:S01]  /*9830*/  HADD2.F32 R45, -RZ, R46.reuse.H0_H0 ;  /* 0x2000002eff2d7230 */ /* 0x100fe20000004100 */
[----:B------:R-:W-:Y:S01]  /*9840*/  R2UR UR5, R71 ;  /* 0x00000000470572ca */ /* 0x000fe200000e0000 */
[----:B------:R-:W-:Y:S01]  /*9850*/  HADD2.F32 R46, -RZ, R46.H1_H1 ;  /* 0x3000002eff2e7230 */ /* 0x000fe20000004100 */
[----:B------:R-:W-:Y:S01]  /*9860*/  F2FP.F16.E4M3.UNPACK_B R54, R75 ;  /* 0x0000004bff36723e */ /* 0x000fe200020006ff */
        /* <DEDUP_REMOVED lines=10> */
[----:B------:R-:W-:Y:S01]  /*9910*/  UIADD3 UR4, UPT, UPT, UR5, 0x1d0, URZ ;  /* 0x000001d005047890 */ /* 0x000fe2000fffe0ff */
[----:B------:R-:W-:Y:S01]  /*9920*/  HADD2.F32 R59, -RZ, R58.H1_H1 ;  /* 0x3000003aff3b7230 */ /* 0x000fe20000004100 */
[----:B------:R-:W-:Y:S01]  /*9930*/  F2FP.F16.E4M3.UNPACK_B R76, R76.H1 ;  /* 0x0000004cff4c723e */ /* 0x000fe200030006ff */
[--C-:B------:R-:W-:Y:S01]  /*9940*/  HADD2.F32 R60, -RZ, R62.reuse.H0_H0 ;  /* 0x2000003eff3c7230 */ /* 0x100fe20000004100 */
[----:B------:R-:W-:Y:S01]  /*9950*/  F2FP.F16.E4M3.UNPACK_B R77, R77.H1 ;  /* 0x0000004dff4d723e */ /* 0x000fe200030006ff */
[----:B------:R-:W-:Y:S01]  /*9960*/  HADD2.F32 R63, -RZ, R62.H1_H1 ;  /* 0x3000003eff3f7230 */ /* 0x000fe20000004100 */
[----:B------:R-:W-:Y:S01]  /*9970*/  F2FP.F16.E4M3.UNPACK_B R78, R78.H1 ;  /* 0x0000004eff4e723e */ /* 0x000fe200030006ff */
[--C-:B------:R-:W-:Y:S01]  /*9980*/  HADD2.F32 R64, -RZ, R66.reuse.H0_H0 ;  /* 0x20000042ff407230 */ /* 0x100fe20000004100 */
[----:B--2---:R-:W-:Y:S01]  /*9990*/  UPRMT UR4, UR6, 0x654, UR4 ;  /* 0x0000065406047896 */ /* 0x004fe20008000004 */
        /* <DEDUP_REMOVED lines=8> */
[----:B------:R-:W-:Y:S01]  /*9a20*/  SYNCS.ARRIVE.TRANS64.RED.A1T0 RZ, [UR4], RZ ;  /* 0x000000ffffff79a7 */ /* 0x000fe20008100404 */
[C---:B------:R-:W-:Y:S01]  /*9a30*/  FMUL R16, R38.reuse, R16 ;  /* 0x0000001026107220 */ /* 0x040fe20000400000 */
[C---:B------:R-:W-:Y:S01]  /*9a40*/  FMUL R17, R38.reuse, R17 ;  /* 0x0000001126117220 */ /* 0x040fe20000400000 */
[C---:B------:R-:W-:Y:S01]  /*9a50*/  FMUL R0, R38.reuse, R20 ;  /* 0x0000001426007220 */ /* 0x040fe20000400000 */
[C---:B------:R-:W-:Y:S01]  /*9a60*/  FMUL R2, R38.reuse, R21 ;  /* 0x0000001526027220 */ /* 0x040fe20000400000 */
[C---:B------:R-:W-:Y:S01]  /*9a70*/  FMUL R20, R38.reuse, R25 ;  /* 0x0000001926147220 */ /* 0x040fe20000400000 */
[----:B------:R-:W-:Y:S02]  /*9a80*/  HADD2.F32 R67, -RZ, R66.H1_H1 ;  /* 0x30000042ff437230 */ /* 0x000fe40000004100 */
[C---:B------:R-:W-:Y:S01]  /*9a90*/  FMUL R6, R38.reuse, R6 ;  /* 0x0000000626067220 */ /* 0x040fe20000400000 */
[----:B------:R-:W-:Y:S02]  /*9aa0*/  HADD2.F32 R44, -RZ, R72.H1_H1 ;  /* 0x30000048ff2c7230 */ /* 0x000fe40000004100 */
[C---:B------:R-:W-:Y:S01]  /*9ab0*/  FMUL R7, R38.reuse, R7 ;  /* 0x0000000726077220 */ /* 0x040fe20000400000 */
[--C-:B------:R-:W-:Y:S02]  /*9ac0*/  HADD2.F32 R47, -RZ, R73.reuse.H0_H0 ;  /* 0x20000049ff2f7230 */ /* 0x100fe40000004100 */
[C---:B------:R-:W-:Y:S01]  /*9ad0*/  FFMA R6, R41.reuse, R43, R6 ;  /* 0x0000002b29067223 */ /* 0x040fe20000000006 */
[--C-:B------:R-:W-:Y:S02]  /*9ae0*/  HADD2.F32 R40, -RZ, R68.reuse.H0_H0 ;  /* 0x20000044ff287230 */ /* 0x100fe40000004100 */
[C---:B------:R-:W-:Y:S01]  /*9af0*/  FFMA R7, R41.reuse, R44, R7 ;  /* 0x0000002c29077223 */ /* 0x040fe20000000007 */
[C---:B------:R-:W-:Y:S01]  /*9b00*/  FFMA R8, R41.reuse, R45, R8 ;  /* 0x0000002d29087223 */ /* 0x040fe20000000008 */
[----:B------:R-:W-:Y:S01]  /*9b10*/  FFMA R9, R41, R46, R9 ;  /* 0x0000002e29097223 */ /* 0x000fe20000000009 */
[----:B------:R-:W-:Y:S02]  /*9b20*/  HADD2.F32 R43, -RZ, R68.H1_H1 ;  /* 0x30000044ff2b7230 */ /* 0x000fe40000004100 */
[C---:B------:R-:W-:Y:S01]  /*9b30*/  FMUL R10, R38.reuse, R10 ;  /* 0x0000000a260a7220 */ /* 0x040fe20000400000 */
[----:B------:R-:W-:Y:S01]  /*9b40*/  HADD2.F32 R48, -RZ, R73.H1_H1 ;  /* 0x30000049ff307230 */ /* 0x000fe20000004100 */
[----:B------:R-:W-:Y:S01]  /*9b50*/  F2FP.SATFINITE.E4M3.F32.PACK_AB_MERGE_C R100, R7, R6, RZ ;  /* 0x000000060764723e */ /* 0x000fe200048070ff */
[C---:B------:R-:W-:Y:S01]  /*9b60*/  FMUL R7, R38.reuse, R24 ;  /* 0x0000001826077220 */ /* 0x040fe20000400000 */
[----:B------:R-:W-:Y:S01]  /*9b70*/  FFMA R10, R41, R47, R10 ;  /* 0x0000002f290a7223 */ /* 0x000fe2000000000a */
[C---:B------:R-:W-:Y:S01]  /*9b80*/  FMUL R24, R38.reuse, R29 ;  /* 0x0000001d26187220 */ /* 0x040fe20000400000 */
[----:B------:R-:W-:Y:S01]  /*9b90*/  F2FP.SATFINITE.E4M3.F32.PACK_AB_MERGE_C R100, R5, R4, R100 ;  /* 0x000000040564723e */ /* 0x000fe20004807064 */
[C---:B------:R-:W-:Y:S01]  /*9ba0*/  FMUL R11, R38.reuse, R11 ;  /* 0x0000000b260b7220 */ /* 0x040fe20000400000 */
[--C-:B------:R-:W-:Y:S02]  /*9bb0*/  HADD2.F32 R51, -RZ, R74.reuse.H0_H0 ;  /* 0x2000004aff337230 */ /* 0x100fe40000004100 */
[C---:B------:R-:W-:Y:S01]  /*9bc0*/  FMUL R14, R38.reuse, R14 ;  /* 0x0000000e260e7220 */ /* 0x040fe20000400000 */
[----:B------:R-:W-:Y:S02]  /*9bd0*/  HADD2.F32 R52, -RZ, R74.H1_H1 ;  /* 0x3000004aff347230 */ /* 0x000fe40000004100 */
[C---:B------:R-:W-:Y:S01]  /*9be0*/  FFMA R11, R41.reuse, R48, R11 ;  /* 0x00000030290b7223 */ /* 0x040fe2000000000b */
[C---:B------:R-:W-:Y:S01]  /*9bf0*/  FFMA R12, R41.reuse, R49, R12 ;  /* 0x00000031290c7223 */ /* 0x040fe2000000000c */
[C---:B------:R-:W-:Y:S01]  /*9c00*/  FFMA R13, R41.reuse, R50, R13 ;  /* 0x00000032290d7223 */ /* 0x040fe2000000000d */
[----:B------:R-:W-:Y:S01]  /*9c10*/  FFMA R14, R41, R51, R14 ;  /* 0x00000033290e7223 */ /* 0x000fe2000000000e */
[C---:B------:R-:W-:Y:S01]  /*9c20*/  FMUL R15, R38.reuse, R15 ;  /* 0x0000000f260f7220 */ /* 0x040fe20000400000 */
[--C-:B------:R-:W-:Y:S01]  /*9c30*/  HADD2.F32 R55, -RZ, R75.reuse.H0_H0 ;  /* 0x2000004bff377230 */ /* 0x100fe20000004100 */
[----:B------:R-:W-:Y:S01]  /*9c40*/  F2FP.SATFINITE.E4M3.F32.PACK_AB_MERGE_C R101, R11, R10, RZ ;  /* 0x0000000a0b65723e */ /* 0x000fe200048070ff */
[----:B------:R-:W-:Y:S02]  /*9c50*/  HADD2.F32 R56, -RZ, R75.H1_H1 ;  /* 0x3000004bff387230 */ /* 0x000fe40000004100 */
[C---:B------:R-:W-:Y:S01]  /*9c60*/  FFMA R15, R41.reuse, R52, R15 ;  /* 0x00000034290f7223 */ /* 0x040fe2000000000f */
[----:B------:R-:W-:Y:S01]  /*9c70*/  FFMA R16, R41, R53, R16 ;  /* 0x0000003529107223 */ /* 0x000fe20000000010 */
[----:B------:R-:W-:Y:S01]  /*9c80*/  F2FP.SATFINITE.E4M3.F32.PACK_AB_MERGE_C R101, R9, R8, R101 ;  /* 0x000000080965723e */ /* 0x000fe20004807065 */
[----:B------:R-:W-:Y:S01]  /*9c90*/  FFMA R17, R41, R54, R17 ;  /* 0x0000003629117223 */ /* 0x000fe20000000011 */
[C---:B------:R-:W-:Y:S01]  /*9ca0*/  FMUL R18, R38.reuse, R18 ;  /* 0x0000001226127220 */ /* 0x040fe20000400000 */
[----:B------:R-:W-:Y:S01]  /*9cb0*/  F2FP.SATFINITE.E4M3.F32.PACK_AB_MERGE_C R102, R15, R14, RZ ;  /* 0x0000000e0f66723e */ /* 0x000fe200048070ff */
[C---:B------:R-:W-:Y:S01]  /*9cc0*/  FMUL R19, R38.reuse, R19 ;  /* 0x0000001326137220 */ /* 0x040fe20000400000 */
[--C-:B------:R-:W-:Y:S02]  /*9cd0*/  HADD2.F32 R58, -RZ, R76.reuse.H0_H0 ;  /* 0x2000004cff3a7230 */ /* 0x100fe40000004100 */
[----:B------:R-:W-:Y:S01]  /*9ce0*/  FFMA R18, R41, R55, R18 ;  /* 0x0000003729127223 */ /* 0x000fe20000000012 */
[----:B------:R-:W-:Y:S01]  /*9cf0*/  F2FP.SATFINITE.E4M3.F32.PACK_AB_MERGE_C R102, R13, R12, R102 ;  /* 0x0000000c0d66723e */ /* 0x000fe20004807066 */
[C---:B------:R-:W-:Y:S01]  /*9d00*/  FFMA R19, R41.reuse, R56, R19 ;  /* 0x0000003829137223 */ /* 0x040fe20000000013 */
[----:B------:R-:W-:Y:S02]  /*9d10*/  HADD2.F32 R61, -RZ, R76.H1_H1 ;  /* 0x3000004cff3d7230 */ /* 0x000fe40000004100 */
[C---:B------:R-:W-:Y:S01]  /*9d20*/  FMUL R3, R38.reuse, R22 ;  /* 0x0000001626037220 */ /* 0x040fe20000400000 */
        /* <DEDUP_REMOVED lines=10> */
[C---:B------:R-:W-:Y:S01]  /*9dd0*/  FMUL R23, R38.reuse, R28 ;  /* 0x0000001c26177220 */ /* 0x040fe20000400000 */
[----:B------:R-:W-:Y:S01]  /*9de0*/  F2FP.F16.E4M3.UNPACK_B R79, R79.H1 ;  /* 0x0000004fff4f723e */ /* 0x000fe200030006ff */
        /* <DEDUP_REMOVED lines=9> */
[C---:B------:R-:W-:Y:S01]  /*9e80*/  FFMA R24, R41.reuse, R67, R24 ;  /* 0x0000004329187223 */ /* 0x040fe20000000018 */
[C---:B------:R-:W-:Y:S01]  /*9e90*/  FMUL R28, R38.reuse, R33 ;  /* 0x00000021261c7220 */ /* 0x040fe20000400000 */
[--C-:B------:R-:W-:Y:S02]  /*9ea0*/  HADD2.F32 R42, -RZ, R79.reuse.H0_H0 ;  /* 0x2000004fff2a7230 */ /* 0x100fe40000004100 */
[C---:B------:R-:W-:Y:S01]  /*9eb0*/  FFMA R25, R41.reuse, R66, R25 ;  /* 0x0000004229197223 */ /* 0x040fe20000000019 */
[----:B------:R-:W-:Y:S02]  /*9ec0*/  HADD2.F32 R71, -RZ, R79.H1_H1 ;  /* 0x3000004fff477230 */ /* 0x000fe40000004100 */
[C---:B------:R-:W-:Y:S01]  /*9ed0*/  FMUL R29, R38.reuse, R34 ;  /* 0x00000022261d7220 */ /* 0x040fe20000400000 */
        /* <DEDUP_REMOVED lines=9> */
[----:B-1----:R-:W-:Y:S01]  /*9f70*/  F2FP.SATFINITE.E4M3.F32.PACK_AB_MERGE_C R105, R22, R21, RZ ;  /* 0x000000151669723e */ /* 0x002fe200048070ff */
[----:B------:R1:W-:Y:S01]  /*9f80*/  STS.128 [R84+UR44+0x5400], R100 ;  /* 0x0054006454007988 */ /* 0x0003e20008000c2c */
[----:B------:R-:W-:Y:S02]  /*9f90*/  F2FP.SATFINITE.E4M3.F32.PACK_AB_MERGE_C R64, R26, R25, RZ ;  /* 0x000000191a40723e */ /* 0x000fe400048070ff */
[----:B------:R-:W-:Y:S02]  /*9fa0*/  F2FP.SATFINITE.E4M3.F32.PACK_AB_MERGE_C R67, R30, R29, RZ ;  /* 0x0000001d1e43723e */ /* 0x000fe400048070ff */
[----:B------:R-:W-:Y:S02]  /*9fb0*/  F2FP.SATFINITE.E4M3.F32.PACK_AB_MERGE_C R104, R2, R0, R3 ;  /* 0x000000000268723e */ /* 0x000fe40004807003 */
[----:B------:R-:W-:Y:S02]  /*9fc0*/  F2FP.SATFINITE.E4M3.F32.PACK_AB_MERGE_C R105, R20, R7, R105 ;  /* 0x000000071469723e */ /* 0x000fe40004807069 */
[----:B------:R-:W-:Y:S02]  /*9fd0*/  F2FP.SATFINITE.E4M3.F32.PACK_AB_MERGE_C R106, R24, R23, R64 ;  /* 0x00000017186a723e */ /* 0x000fe40004807040 */
[----:B------:R-:W-:Y:S02]  /*9fe0*/  F2FP.SATFINITE.E4M3.F32.PACK_AB_MERGE_C R107, R28, R27, R67 ;  /* 0x0000001b1c6b723e */ /* 0x000fe40004807043 */
[----:B------:R-:W-:Y:S03]  /*9ff0*/  IADD3 R36, PT, PT, R36, 0x1, RZ ;  /* 0x0000000124247810 */ /* 0x000fe60007ffe0ff */
        /* <DEDUP_REMOVED lines=18> */
.L_x_147:
[----:B------:R-:W-:Y:S05]  /*a120*/  BSYNC.RECONVERGENT B0 ;  /* 0x0000000000007941 */ /* 0x000fea0003800200 */
.L_x_146:
[----:B------:R-:W-:Y:S01]  /*a130*/  R2UR UR4, R87 ;  /* 0x00000000570472ca */ /* 0x000fe200000e0000 */
[----:B------:R-:W-:Y:S01]  /*a140*/  BAR.SYNC.DEFER_BLOCKING 0x1, 0x80 ;  /* 0x0042000000007b1d */ /* 0x000fe20000010000 */
[C---:B------:R-:W-:Y:S01]  /*a150*/  ISETP.NE.AND P0, PT, R89.reuse, 0x2, PT ;  /* 0x000000025900780c */ /* 0x040fe20003f05270 */
[----:B------:R-:W-:Y:S01]  /*a160*/  UISETP.NE.AND UP0, UPT, UR45, URZ, UPT ;  /* 0x000000ff2d00728c */ /* 0x000fe2000bf05270 */
[----:B------:R-:W-:Y:S01]  /*a170*/  ISETP.NE.AND P1, PT, R36, 0x4, PT ;  /* 0x000000042400780c */ /* 0x000fe20003f25270 */
[----:B------:R-:W-:Y:S01]  /*a180*/  UIADD3 UR20, UPT, UPT, UR37, UR59, URZ ;  /* 0x0000003b25147290 */ /* 0x000fe2000fffe0ff */
[----:B------:R-:W-:Y:S02]  /*a190*/  SEL R5, RZ, 0x1, P0 ;  /* 0x00000001ff057807 */ /* 0x000fe40000000000 */
[----:B------:R-:W-:Y:S02]  /*a1a0*/  SEL R3, RZ, 0x1, P1 ;  /* 0x00000001ff037807 */ /* 0x000fe40000800000 */
[----:B------:R-:W-:Y:S02]  /*a1b0*/  LOP3.LUT R92, R92, R5, RZ, 0x3c, !PT ;  /* 0x000000055c5c7212 */ /* 0x000fe400078e3cff */
[----:B------:R-:W-:Y:S01]  /*a1c0*/  LOP3.LUT R94, R94, R3, RZ, 0x3c, !PT ;  /* 0x000000035e5e7212 */ /* 0x000fe200078e3cff */
[----:B------:R-:W-:Y:S01]  /*a1d0*/  UIADD3 UR16, UPT, UPT, UR38, UR4, URZ ;  /* 0x0000000426107290 */ /* 0x000fe2000fffe0ff */
[----:B------:R-:W-:Y:S02]  /*a1e0*/  SEL R89, R89, RZ, P0 ;  /* 0x000000ff59597207 */ /* 0x000fe40000000000 */
[----:B------:R-:W-:Y:S01]  /*a1f0*/  SEL R36, R36, RZ, P1 ;  /* 0x000000ff24247207 */ /* 0x000fe20000800000 */
[----:B------:R-:W-:Y:S01]  /*a200*/  UMOV UR36, UR58 ;  /* 0x0000003a00247c82 */ /* 0x000fe20008000000 */
[----:B------:R-:W-:Y:S07]  /*a210*/  BRA.U UP0, `(.L_x_148) ;  /* 0xffffffb900e07547 */ /* 0x000fee000b83ffff */
[----:B------:R-:W-:Y:S05]  /*a220*/  EXIT ;  /* 0x000000000000794d */ /* 0x000fea0003800000 */
.L_x_25:
[----:B--2---:R2:W3:Y:S02]  /*a230*/  SYNCS.PHASECHK.TRANS64.TRYWAIT P0, [R0+URZ+0x200], R3 ;  /* 0x00020003000075a7 */ /* 0x0044e400080011ff */
[----:B---3--:R-:W-:Y:S05]  /*a240*/  @!P0 NANOSLEEP.SYNCS 0x989680 ;  /* 0x009896800000895d */ /* 0x008fea0003900000 */
[----:B------:R-:W3:Y:S02]  /*a250*/  @!P0 SYNCS.PHASECHK.TRANS64 P0, [R0+URZ+0x200], R3 ;  /* 0x00020003000085a7 */ /* 0x000ee400080010ff */
[----:B---3--:R-:W-:Y:S05]  /*a260*/  @!P0 BRA `(.L_x_25) ;  /* 0xfffffffc00f08947 */ /* 0x008fea000383ffff */
[----:B------:R-:W-:Y:S05]  /*a270*/  BRA `(.L_x_149) ;  /* 0xffffff7800747947 */ /* 0x000fea000383ffff */
.L_x_28:
[----:B--2---:R-:W-:-:S07]  /*a280*/  MOV R0, UR33 ;  /* 0x0000002100007c02 */ /* 0x004fce0008000f00 */
.L_x_150:
[----:B--2---:R2:W3:Y:S02]  /*a290*/  SYNCS.PHASECHK.TRANS64.TRYWAIT P0, [R0+URZ+0xa0], R3 ;  /* 0x0000a003000075a7 */ /* 0x0044e400080011ff */
[----:B---3--:R-:W-:Y:S05]  /*a2a0*/  @!P0 NANOSLEEP.SYNCS 0x989680 ;  /* 0x009896800000895d */ /* 0x008fea0003900000 */
[----:B------:R-:W3:Y:S02]  /*a2b0*/  @!P0 SYNCS.PHASECHK.TRANS64 P0, [R0+URZ+0xa0], R3 ;  /* 0x0000a003000085a7 */ /* 0x000ee400080010ff */
[----:B---3--:R-:W-:Y:S05]  /*a2c0*/  @!P0 BRA `(.L_x_150) ;  /* 0xfffffffc00f08947 */ /* 0x008fea000383ffff */
[----:B------:R-:W-:Y:S05]  /*a2d0*/  BRA `(.L_x_27) ;  /* 0xffffff7800b47947 */ /* 0x000fea000383ffff */
.L_x_35:
[----:B-1----:R-:W-:-:S07]  /*a2e0*/  MOV R0, UR17 ;  /* 0x0000001100007c02 */ /* 0x002fce0008000f00 */
.L_x_151:
[----:B-1----:R1:W2:Y:S02]  /*a2f0*/  SYNCS.PHASECHK.TRANS64.TRYWAIT P0, [R0+URZ+0xa0], R3 ;  /* 0x0000a003000075a7 */ /* 0x0022a400080011ff */
[----:B--2---:R-:W-:Y:S05]  /*a300*/  @!P0 NANOSLEEP.SYNCS 0x989680 ;  /* 0x009896800000895d */ /* 0x004fea0003900000 */
[----:B------:R-:W2:Y:S02]  /*a310*/  @!P0 SYNCS.PHASECHK.TRANS64 P0, [R0+URZ+0xa0], R3 ;  /* 0x0000a003000085a7 */ /* 0x000ea400080010ff */
[----:B--2---:R-:W-:Y:S05]  /*a320*/  @!P0 BRA `(.L_x_151) ;  /* 0xfffffffc00f08947 */ /* 0x004fea000383ffff */
[----:B------:R-:W-:Y:S05]  /*a330*/  BRA `(.L_x_34) ;  /* 0xffffff7c00707947 */ /* 0x000fea000383ffff */
.L_x_40:
[----:B-1----:R1:W2:Y:S02]  /*a340*/  SYNCS.PHASECHK.TRANS64.TRYWAIT P0, [R3+URZ+0x190], R0 ;  /* 0x00019000030075a7 */ /* 0x0022a400080011ff */
[----:B--2---:R-:W-:Y:S05]  /*a350*/  @!P0 NANOSLEEP.SYNCS 0x989680 ;  /* 0x009896800000895d */ /* 0x004fea0003900000 */
[----:B------:R-:W2:Y:S02]  /*a360*/  @!P0 SYNCS.PHASECHK.TRANS64 P0, [R3+URZ+0x190], R0 ;  /* 0x00019000030085a7 */ /* 0x000ea400080010ff */
[----:B--2---:R-:W-:Y:S05]  /*a370*/  @!P0 BRA `(.L_x_40) ;  /* 0xfffffffc00f08947 */ /* 0x004fea000383ffff */
[----:B------:R-:W-:Y:S05]  /*a380*/  BRA `(.L_x_152) ;  /* 0xffffff8000107947 */ /* 0x000fea000383ffff */
.L_x_44:
[----:B-1----:R-:W-:-:S07]  /*a390*/  MOV R0, UR4 ;  /* 0x0000000400007c02 */ /* 0x002fce0008000f00 */
.L_x_153:
[----:B-1----:R1:W2:Y:S02]  /*a3a0*/  SYNCS.PHASECHK.TRANS64.TRYWAIT P0, [R0+URZ], R3 ;  /* 0x00000003000075a7 */ /* 0x0022a400080011ff */
[----:B--2---:R-:W-:Y:S05]  /*a3b0*/  @!P0 NANOSLEEP.SYNCS 0x989680 ;  /* 0x009896800000895d */ /* 0x004fea0003900000 */
[----:B------:R-:W2:Y:S02]  /*a3c0*/  @!P0 SYNCS.PHASECHK.TRANS64 P0, [R0+URZ], R3 ;  /* 0x00000003000085a7 */ /* 0x000ea400080010ff */
[----:B--2---:R-:W-:Y:S05]  /*a3d0*/  @!P0 BRA `(.L_x_153) ;  /* 0xfffffffc00f08947 */ /* 0x004fea000383ffff */
[----:B------:R-:W-:Y:S05]  /*a3e0*/  BRA `(.L_x_154) ;  /* 0xffffff8400b87947 */ /* 0x000fea000383ffff */
.L_x_45:
[----:B------:R-:W-:-:S07]  /*a3f0*/  MOV R0, UR5 ;  /* 0x0000000500007c02 */ /* 0x000fce0008000f00 */
.L_x_155:
[----:B-1----:R1:W2:Y:S02]  /*a400*/  SYNCS.PHASECHK.TRANS64.TRYWAIT P0, [R0+URZ], R3 ;  /* 0x00000003000075a7 */ /* 0x0022a400080011ff */
[----:B--2---:R-:W-:Y:S05]  /*a410*/  @!P0 NANOSLEEP.SYNCS 0x989680 ;  /* 0x009896800000895d */ /* 0x004fea0003900000 */
[----:B------:R-:W2:Y:S02]  /*a420*/  @!P0 SYNCS.PHASECHK.TRANS64 P0, [R0+URZ], R3 ;  /* 0x00000003000085a7 */ /* 0x000ea400080010ff */
[----:B--2---:R-:W-:Y:S05]  /*a430*/  @!P0 BRA `(.L_x_155) ;  /* 0xfffffffc00f08947 */ /* 0x004fea000383ffff */
[----:B------:R-:W-:Y:S05]  /*a440*/  BRA `(.L_x_156) ;  /* 0xffffff8400c47947 */ /* 0x000fea000383ffff */
.L_x_46:
[----:B------:R-:W-:-:S07]  /*a450*/  MOV R0, UR5 ;  /* 0x0000000500007c02 */ /* 0x000fce0008000f00 */
.L_x_157:
[----:B-1----:R1:W2:Y:S02]  /*a460*/  SYNCS.PHASECHK.TRANS64.TRYWAIT P0, [R0+URZ], R3 ;  /* 0x00000003000075a7 */ /* 0x0022a400080011ff */
[----:B--2---:R-:W-:Y:S05]  /*a470*/  @!P0 NANOSLEEP.SYNCS 0x989680 ;  /* 0x009896800000895d */ /* 0x004fea0003900000 */
[----:B------:R-:W2:Y:S02]  /*a480*/  @!P0 SYNCS.PHASECHK.TRANS64 P0, [R0+URZ], R3 ;  /* 0x00000003000085a7 */ /* 0x000ea400080010ff */
[----:B--2---:R-:W-:Y:S05]  /*a490*/  @!P0 BRA `(.L_x_157) ;  /* 0xfffffffc00f08947 */ /* 0x004fea000383ffff */
[----:B------:R-:W-:Y:S05]  /*a4a0*/  BRA `(.L_x_158) ;  /* 0xffffff8400d07947 */ /* 0x000fea000383ffff */
.L_x_47:
[----:B------:R-:W-:-:S07]  /*a4b0*/  MOV R0, UR5 ;  /* 0x0000000500007c02 */ /* 0x000fce0008000f00 */
.L_x_159:
[----:B-1----:R1:W2:Y:S02]  /*a4c0*/  SYNCS.PHASECHK.TRANS64.TRYWAIT P0, [R0+URZ], R3 ;  /* 0x00000003000075a7 */ /* 0x0022a400080011ff */
[----:B--2---:R-:W-:Y:S05]  /*a4d0*/  @!P0 NANOSLEEP.SYNCS 0x989680 ;  /* 0x009896800000895d */ /* 0x004fea0003900000 */
[----:B------:R-:W2:Y:S02]  /*a4e0*/  @!P0 SYNCS.PHASECHK.TRANS64 P0, [R0+URZ], R3 ;  /* 0x00000003000085a7 */ /* 0x000ea400080010ff */
[----:B--2---:R-:W-:Y:S05]  /*a4f0*/  @!P0 BRA `(.L_x_159) ;  /* 0xfffffffc00f08947 */ /* 0x004fea000383ffff */
[----:B------:R-:W-:Y:S05]  /*a500*/  BRA `(.L_x_160) ;  /* 0xffffff8400dc7947 */ /* 0x000fea000383ffff */
.L_x_48:
[----:B------:R-:W-:-:S07]  /*a510*/  MOV R0, UR5 ;  /* 0x0000000500007c02 */ /* 0x000fce0008000f00 */
.L_x_161:
[----:B-1----:R1:W2:Y:S02]  /*a520*/  SYNCS.PHASECHK.TRANS64.TRYWAIT P0, [R0+URZ], R3 ;  /* 0x00000003000075a7 */ /* 0x0022a400080011ff */
[----:B--2---:R-:W-:Y:S05]  /*a530*/  @!P0 NANOSLEEP.SYNCS 0x989680 ;  /* 0x009896800000895d */ /* 0x004fea0003900000 */
[----:B------:R-:W2:Y:S02]  /*a540*/  @!P0 SYNCS.PHASECHK.TRANS64 P0, [R0+URZ], R3 ;  /* 0x00000003000085a7 */ /* 0x000ea400080010ff */
[----:B--2---:R-:W-:Y:S05]  /*a550*/  @!P0 BRA `(.L_x_161) ;  /* 0xfffffffc00f08947 */ /* 0x004fea000383ffff */
[----:B------:R-:W-:Y:S05]  /*a560*/  BRA `(.L_x_162) ;  /* 0xffffff8400e87947 */ /* 0x000fea000383ffff */
.L_x_49:
[----:B------:R-:W-:-:S07]  /*a570*/  MOV R0, UR5 ;  /* 0x0000000500007c02 */ /* 0x000fce0008000f00 */
.L_x_163:
[----:B-1----:R1:W2:Y:S02]  /*a580*/  SYNCS.PHASECHK.TRANS64.TRYWAIT P0, [R0+URZ], R3 ;  /* 0x00000003000075a7 */ /* 0x0022a400080011ff */
[----:B--2---:R-:W-:Y:S05]  /*a590*/  @!P0 NANOSLEEP.SYNCS 0x989680 ;  /* 0x009896800000895d */ /* 0x004fea0003900000 */
[----:B------:R-:W2:Y:S02]  /*a5a0*/  @!P0 SYNCS.PHASECHK.TRANS64 P0, [R0+URZ], R3 ;  /* 0x00000003000085a7 */ /* 0x000ea400080010ff */
[----:B--2---:R-:W-:Y:S05]  /*a5b0*/  @!P0 BRA `(.L_x_163) ;  /* 0xfffffffc00f08947 */ /* 0x004fea000383ffff */
[----:B------:R-:W-:Y:S05]  /*a5c0*/  BRA `(.L_x_164) ;  /* 0xffffff8400f47947 */ /* 0x000fea000383ffff */
.L_x_50:
[----:B------:R-:W-:-:S07]  /*a5d0*/  MOV R0, UR5 ;  /* 0x0000000500007c02 */ /* 0x000fce0008000f00 */
.L_x_165:
[----:B-1----:R1:W2:Y:S02]  /*a5e0*/  SYNCS.PHASECHK.TRANS64.TRYWAIT P0, [R0+URZ], R3 ;  /* 0x00000003000075a7 */ /* 0x0022a400080011ff */
[----:B--2---:R-:W-:Y:S05]  /*a5f0*/  @!P0 NANOSLEEP.SYNCS 0x989680 ;  /* 0x009896800000895d */ /* 0x004fea0003900000 */
[----:B------:R-:W2:Y:S02]  /*a600*/  @!P0 SYNCS.PHASECHK.TRANS64 P0, [R0+URZ], R3 ;  /* 0x00000003000085a7 */ /* 0x000ea400080010ff */
[----:B--2---:R-:W-:Y:S05]  /*a610*/  @!P0 BRA `(.L_x_165) ;  /* 0xfffffffc00f08947 */ /* 0x004fea000383ffff */
[----:B------:R-:W-:Y:S05]  /*a620*/  BRA `(.L_x_166) ;  /* 0xffffff8800007947 */ /* 0x000fea000383ffff */
.L_x_51:
[----:B------:R-:W-:-:S07]  /*a630*/  MOV R0, UR5 ;  /* 0x0000000500007c02 */ /* 0x000fce0008000f00 */
.L_x_167:
[----:B-1----:R1:W2:Y:S02]  /*a640*/  SYNCS.PHASECHK.TRANS64.TRYWAIT P0, [R0+URZ], R3 ;  /* 0x00000003000075a7 */ /* 0x0022a400080011ff */
[----:B--2---:R-:W-:Y:S05]  /*a650*/  @!P0 NANOSLEEP.SYNCS 0x989680 ;  /* 0x009896800000895d */ /* 0x004fea0003900000 */
[----:B------:R-:W2:Y:S02]  /*a660*/  @!P0 SYNCS.PHASECHK.TRANS64 P0, [R0+URZ], R3 ;  /* 0x00000003000085a7 */ /* 0x000ea400080010ff */
[----:B--2---:R-:W-:Y:S05]  /*a670*/  @!P0 BRA `(.L_x_167) ;  /* 0xfffffffc00f08947 */ /* 0x004fea000383ffff */
[----:B------:R-:W-:Y:S05]  /*a680*/  BRA `(.L_x_168) ;  /* 0xffffff88000c7947 */ /* 0x000fea000383ffff */
.L_x_52:
[----:B------:R-:W-:-:S07]  /*a690*/  MOV R0, UR5 ;  /* 0x0000000500007c02 */ /* 0x000fce0008000f00 */
.L_x_169:
[----:B-1----:R1:W2:Y:S02]  /*a6a0*/  SYNCS.PHASECHK.TRANS64.TRYWAIT P0, [R0+URZ], R3 ;  /* 0x00000003000075a7 */ /* 0x0022a400080011ff */
[----:B--2---:R-:W-:Y:S05]  /*a6b0*/  @!P0 NANOSLEEP.SYNCS 0x989680 ;  /* 0x009896800000895d */ /* 0x004fea0003900000 */
[----:B------:R-:W2:Y:S02]  /*a6c0*/  @!P0 SYNCS.PHASECHK.TRANS64 P0, [R0+URZ], R3 ;  /* 0x00000003000085a7 */ /* 0x000ea400080010ff */
[----:B--2---:R-:W-:Y:S05]  /*a6d0*/  @!P0 BRA `(.L_x_169) ;  /* 0xfffffffc00f08947 */ /* 0x004fea000383ffff */
[----:B------:R-:W-:Y:S05]  /*a6e0*/  BRA `(.L_x_170) ;  /* 0xffffff8800187947 */ /* 0x000fea000383ffff */
.L_x_53:
[----:B------:R-:W-:-:S07]  /*a6f0*/  MOV R0, UR5 ;  /* 0x0000000500007c02 */ /* 0x000fce0008000f00 */
.L_x_171:
[----:B-1----:R1:W2:Y:S02]  /*a700*/  SYNCS.PHASECHK.TRANS64.TRYWAIT P0, [R0+URZ], R3 ;  /* 0x00000003000075a7 */ /* 0x0022a400080011ff */
[----:B--2---:R-:W-:Y:S05]  /*a710*/  @!P0 NANOSLEEP.SYNCS 0x989680 ;  /* 0x009896800000895d */ /* 0x004fea0003900000 */
[----:B------:R-:W2:Y:S02]  /*a720*/  @!P0 SYNCS.PHASECHK.TRANS64 P0, [R0+URZ], R3 ;  /* 0x00000003000085a7 */ /* 0x000ea400080010ff */
[----:B--2---:R-:W-:Y:S05]  /*a730*/  @!P0 BRA `(.L_x_171) ;  /* 0xfffffffc00f08947 */ /* 0x004fea000383ffff */
[----:B------:R-:W-:Y:S05]  /*a740*/  BRA `(.L_x_172) ;  /* 0xffffff8800247947 */ /* 0x000fea000383ffff */
.L_x_54:
[----:B------:R-:W-:-:S07]  /*a750*/  MOV R0, UR5 ;  /* 0x0000000500007c02 */ /* 0x000fce0008000f00 */
.L_x_173:
[----:B-1----:R1:W2:Y:S02]  /*a760*/  SYNCS.PHASECHK.TRANS64.TRYWAIT P0, [R0+URZ], R3 ;  /* 0x00000003000075a7 */ /* 0x0022a400080011ff */
[----:B--2---:R-:W-:Y:S05]  /*a770*/  @!P0 NANOSLEEP.SYNCS 0x989680 ;  /* 0x009896800000895d */ /* 0x004fea0003900000 */
[----:B------:R-:W2:Y:S02]  /*a780*/  @!P0 SYNCS.PHASECHK.TRANS64 P0, [R0+URZ], R3 ;  /* 0x00000003000085a7 */ /* 0x000ea400080010ff */
[----:B--2---:R-:W-:Y:S05]  /*a790*/  @!P0 BRA `(.L_x_173) ;  /* 0xfffffffc00f08947 */ /* 0x004fea000383ffff */
[----:B------:R-:W-:Y:S05]  /*a7a0*/  BRA `(.L_x_174) ;  /* 0xffffff8800307947 */ /* 0x000fea000383ffff */
.L_x_55:
[----:B------:R-:W-:-:S07]  /*a7b0*/  MOV R0, UR5 ;  /* 0x0000000500007c02 */ /* 0x000fce0008000f00 */
.L_x_175:
[----:B-1----:R1:W2:Y:S02]  /*a7c0*/  SYNCS.PHASECHK.TRANS64.TRYWAIT P0, [R0+URZ], R3 ;  /* 0x00000003000075a7 */ /* 0x0022a400080011ff */
[----:B--2---:R-:W-:Y:S05]  /*a7d0*/  @!P0 NANOSLEEP.SYNCS 0x989680 ;  /* 0x009896800000895d */ /* 0x004fea0003900000 */
[----:B------:R-:W2:Y:S02]  /*a7e0*/  @!P0 SYNCS.PHASECHK.TRANS64 P0, [R0+URZ], R3 ;  /* 0x00000003000085a7 */ /* 0x000ea400080010ff */
[----:B--2---:R-:W-:Y:S05]  /*a7f0*/  @!P0 BRA `(.L_x_175) ;  /* 0xfffffffc00f08947 */ /* 0x004fea000383ffff */
[----:B------:R-:W-:Y:S05]  /*a800*/  BRA `(.L_x_176) ;  /* 0xffffff88003c7947 */ /* 0x000fea000383ffff */
.L_x_56:
[----:B------:R-:W-:-:S07]  /*a810*/  MOV R0, UR5 ;  /* 0x0000000500007c02 */ /* 0x000fce0008000f00 */
.L_x_177:
[----:B-1----:R1:W2:Y:S02]  /*a820*/  SYNCS.PHASECHK.TRANS64.TRYWAIT P0, [R0+URZ], R3 ;  /* 0x00000003000075a7 */ /* 0x0022a400080011ff */
[----:B--2---:R-:W-:Y:S05]  /*a830*/  @!P0 NANOSLEEP.SYNCS 0x989680 ;  /* 0x009896800000895d */ /* 0x004fea0003900000 */
[----:B------:R-:W2:Y:S02]  /*a840*/  @!P0 SYNCS.PHASECHK.TRANS64 P0, [R0+URZ], R3 ;  /* 0x00000003000085a7 */ /* 0x000ea400080010ff */
[----:B--2---:R-:W-:Y:S05]  /*a850*/  @!P0 BRA `(.L_x_177) ;  /* 0xfffffffc00f08947 */ /* 0x004fea000383ffff */
[----:B------:R-:W-:Y:S05]  /*a860*/  BRA `(.L_x_178) ;  /* 0xffffff8800487947 */ /* 0x000fea000383ffff */
.L_x_57:
[----:B------:R-:W-:-:S07]  /*a870*/  MOV R0, UR5 ;  /* 0x0000000500007c02 */ /* 0x000fce0008000f00 */
.L_x_179:
[----:B-1----:R1:W2:Y:S02]  /*a880*/  SYNCS.PHASECHK.TRANS64.TRYWAIT P0, [R0+URZ], R3 ;  /* 0x00000003000075a7 */ /* 0x0022a400080011ff */
[----:B--2---:R-:W-:Y:S05]  /*a890*/  @!P0 NANOSLEEP.SYNCS 0x989680 ;  /* 0x009896800000895d */ /* 0x004fea0003900000 */
[----:B------:R-:W2:Y:S02]  /*a8a0*/  @!P0 SYNCS.PHASECHK.TRANS64 P0, [R0+URZ], R3 ;  /* 0x00000003000085a7 */ /* 0x000ea400080010ff */
[----:B--2---:R-:W-:Y:S05]  /*a8b0*/  @!P0 BRA `(.L_x_179) ;  /* 0xfffffffc00f08947 */ /* 0x004fea000383ffff */
[----:B------:R-:W-:Y:S05]  /*a8c0*/  BRA `(.L_x_180) ;  /* 0xffffff8800547947 */ /* 0x000fea000383ffff */
.L_x_58:
[----:B------:R-:W-:-:S07]  /*a8d0*/  MOV R0, UR5 ;  /* 0x0000000500007c02 */ /* 0x000fce0008000f00 */
.L_x_181:
[----:B-1----:R1:W2:Y:S02]  /*a8e0*/  SYNCS.PHASECHK.TRANS64.TRYWAIT P0, [R0+URZ], R3 ;  /* 0x00000003000075a7 */ /* 0x0022a400080011ff */
[----:B--2---:R-:W-:Y:S05]  /*a8f0*/  @!P0 NANOSLEEP.SYNCS 0x989680 ;  /* 0x009896800000895d */ /* 0x004fea0003900000 */
[----:B------:R-:W2:Y:S02]  /*a900*/  @!P0 SYNCS.PHASECHK.TRANS64 P0, [R0+URZ], R3 ;  /* 0x00000003000085a7 */ /* 0x000ea400080010ff */
[----:B--2---:R-:W-:Y:S05]  /*a910*/  @!P0 BRA `(.L_x_181) ;  /* 0xfffffffc00f08947 */ /* 0x004fea000383ffff */
[----:B------:R-:W-:Y:S05]  /*a920*/  BRA `(.L_x_182) ;  /* 0xffffff8800607947 */ /* 0x000fea000383ffff */
.L_x_59:
[----:B------:R-:W-:-:S07]  /*a930*/  MOV R0, UR5 ;  /* 0x0000000500007c02 */ /* 0x000fce0008000f00 */
.L_x_183:
[----:B-1----:R1:W2:Y:S02]  /*a940*/  SYNCS.PHASECHK.TRANS64.TRYWAIT P0, [R0+URZ], R3 ;  /* 0x00000003000075a7 */ /* 0x0022a400080011ff */
[----:B--2---:R-:W-:Y:S05]  /*a950*/  @!P0 NANOSLEEP.SYNCS 0x989680 ;  /* 0x009896800000895d */ /* 0x004fea0003900000 */
[----:B------:R-:W2:Y:S02]  /*a960*/  @!P0 SYNCS.PHASECHK.TRANS64 P0, [R0+URZ], R3 ;  /* 0x00000003000085a7 */ /* 0x000ea400080010ff */
[----:B--2---:R-:W-:Y:S05]  /*a970*/  @!P0 BRA `(.L_x_183) ;  /* 0xfffffffc00f08947 */ /* 0x004fea000383ffff */
[----:B------:R-:W-:Y:S05]  /*a980*/  BRA `(.L_x_184) ;  /* 0xffffff88006c7947 */ /* 0x000fea000383ffff */
.L_x_60:
[----:B------:R-:W-:-:S07]  /*a990*/  MOV R0, UR5 ;  /* 0x0000000500007c02 */ /* 0x000fce0008000f00 */
.L_x_185:
[----:B-1----:R1:W2:Y:S02]  /*a9a0*/  SYNCS.PHASECHK.TRANS64.TRYWAIT P0, [R0+URZ], R3 ;  /* 0x00000003000075a7 */ /* 0x0022a400080011ff */
[----:B--2---:R-:W-:Y:S05]  /*a9b0*/  @!P0 NANOSLEEP.SYNCS 0x989680 ;  /* 0x009896800000895d */ /* 0x004fea0003900000 */
[----:B------:R-:W2:Y:S02]  /*a9c0*/  @!P0 SYNCS.PHASECHK.TRANS64 P0, [R0+URZ], R3 ;  /* 0x00000003000085a7 */ /* 0x000ea400080010ff */
[----:B--2---:R-:W-:Y:S05]  /*a9d0*/  @!P0 BRA `(.L_x_185) ;  /* 0xfffffffc00f08947 */ /* 0x004fea000383ffff */
[----:B------:R-:W-:Y:S05]  /*a9e0*/  BRA `(.L_x_186) ;  /* 0xffffff8800787947 */ /* 0x000fea000383ffff */
.L_x_61:
[----:B------:R-:W-:-:S07]  /*a9f0*/  MOV R0, UR5 ;  /* 0x0000000500007c02 */ /* 0x000fce0008000f00 */
.L_x_187:
[----:B-1----:R1:W2:Y:S02]  /*aa00*/  SYNCS.PHASECHK.TRANS64.TRYWAIT P0, [R0+URZ], R3 ;  /* 0x00000003000075a7 */ /* 0x0022a400080011ff */
[----:B--2---:R-:W-:Y:S05]  /*aa10*/  @!P0 NANOSLEEP.SYNCS 0x989680 ;  /* 0x009896800000895d */ /* 0x004fea0003900000 */
[----:B------:R-:W2:Y:S02]  /*aa20*/  @!P0 SYNCS.PHASECHK.TRANS64 P0, [R0+URZ], R3 ;  /* 0x00000003000085a7 */ /* 0x000ea400080010ff */
[----:B--2---:R-:W-:Y:S05]  /*aa30*/  @!P0 BRA `(.L_x_187) ;  /* 0xfffffffc00f08947 */ /* 0x004fea000383ffff */
[----:B------:R-:W-:Y:S05]  /*aa40*/  BRA `(.L_x_188) ;  /* 0xffffff8800847947 */ /* 0x000fea000383ffff */
.L_x_62:
[----:B------:R-:W-:-:S07]  /*aa50*/  MOV R0, UR5 ;  /* 0x0000000500007c02 */ /* 0x000fce0008000f00 */
.L_x_189:
[----:B-1----:R1:W2:Y:S02]  /*aa60*/  SYNCS.PHASECHK.TRANS64.TRYWAIT P0, [R0+URZ], R3 ;  /* 0x00000003000075a7 */ /* 0x0022a400080011ff */
[----:B--2---:R-:W-:Y:S05]  /*aa70*/  @!P0 NANOSLEEP.SYNCS 0x989680 ;  /* 0x009896800000895d */ /* 0x004fea0003900000 */
[----:B------:R-:W2:Y:S02]  /*aa80*/  @!P0 SYNCS.PHASECHK.TRANS64 P0, [R0+URZ], R3 ;  /* 0x00000003000085a7 */ /* 0x000ea400080010ff */
[----:B--2---:R-:W-:Y:S05]  /*aa90*/  @!P0 BRA `(.L_x_189) ;  /* 0xfffffffc00f08947 */ /* 0x004fea000383ffff */
[----:B------:R-:W-:Y:S05]  /*aaa0*/  BRA `(.L_x_190) ;  /* 0xffffff8800907947 */ /* 0x000fea000383ffff */
.L_x_65:
[----:B-1----:R1:W2:Y:S02]  /*aab0*/  SYNCS.PHASECHK.TRANS64.TRYWAIT P0, [R2+URZ+0x1f0], R5 ;  /* 0x0001f005020075a7 */ /* 0x0022a400080011ff */
[----:B--2---:R-:W-:Y:S05]  /*aac0*/  @!P0 NANOSLEEP.SYNCS 0x989680 ;  /* 0x009896800000895d */ /* 0x004fea0003900000 */
[----:B------:R-:W2:Y:S02]  /*aad0*/  @!P0 SYNCS.PHASECHK.TRANS64 P0, [R2+URZ+0x1f0], R5 ;  /* 0x0001f005020085a7 */ /* 0x000ea400080010ff */
[----:B--2---:R-:W-:Y:S05]  /*aae0*/  @!P0 BRA `(.L_x_65) ;  /* 0xfffffffc00f08947 */ /* 0x004fea000383ffff */
[----:B------:R-:W-:Y:S05]  /*aaf0*/  BRA `(.L_x_191) ;  /* 0xffffff8800f47947 */ /* 0x000fea000383ffff */
.L_x_66:
[----:B------:R-:W-:-:S07]  /*ab00*/  MOV R2, UR4 ;  /* 0x0000000400027c02 */ /* 0x000fce0008000f00 */
.L_x_192:
[----:B-1----:R1:W2:Y:S02]  /*ab10*/  SYNCS.PHASECHK.TRANS64.TRYWAIT P0, [R2+URZ+0x1a0], R5 ;  /* 0x0001a005020075a7 */ /* 0x0022a400080011ff */
[----:B--2---:R-:W-:Y:S05]  /*ab20*/  @!P0 NANOSLEEP.SYNCS 0x989680 ;  /* 0x009896800000895d */ /* 0x004fea0003900000 */
[----:B------:R-:W2:Y:S02]  /*ab30*/  @!P0 SYNCS.PHASECHK.TRANS64 P0, [R2+URZ+0x1a0], R5 ;  /* 0x0001a005020085a7 */ /* 0x000ea400080010ff */
[----:B--2---:R-:W-:Y:S05]  /*ab40*/  @!P0 BRA `(.L_x_192) ;  /* 0xfffffffc00f08947 */ /* 0x004fea000383ffff */
[----:B------:R-:W-:Y:S05]  /*ab50*/  BRA `(.L_x_193) ;  /* 0xffffff8c00047947 */ /* 0x000fea000383ffff */
.L_x_67:
[----:B-1----:R1:W2:Y:S02]  /*ab60*/  SYNCS.PHASECHK.TRANS64.TRYWAIT P1, [R2+URZ+0x190], R5 ;  /* 0x00019005020075a7 */ /* 0x0022a400080211ff */
[----:B--2---:R-:W-:Y:S05]  /*ab70*/  @!P1 NANOSLEEP.SYNCS 0x989680 ;  /* 0x009896800000995d */ /* 0x004fea0003900000 */
[----:B------:R-:W2:Y:S02]  /*ab80*/  @!P1 SYNCS.PHASECHK.TRANS64 P1, [R2+URZ+0x190], R5 ;  /* 0x00019005020095a7 */ /* 0x000ea400080210ff */
[----:B--2---:R-:W-:Y:S05]  /*ab90*/  @!P1 BRA `(.L_x_67) ;  /* 0xfffffffc00f09947 */ /* 0x004fea000383ffff */
[----:B------:R-:W-:Y:S05]  /*aba0*/  BRA `(.L_x_194) ;  /* 0xffffff8c00347947 */ /* 0x000fea000383ffff */
.L_x_70:
[----:B------:R-:W-:-:S07]  /*abb0*/  MOV R0, UR4 ;  /* 0x0000000400007c02 */ /* 0x000fce0008000f00 */
.L_x_195:
[----:B-1----:R1:W2:Y:S02]  /*abc0*/  SYNCS.PHASECHK.TRANS64.TRYWAIT P0, [R0+URZ+0x1a0], R3 ;  /* 0x0001a003000075a7 */ /* 0x0022a400080011ff */
[----:B--2---:R-:W-:Y:S05]  /*abd0*/  @!P0 NANOSLEEP.SYNCS 0x989680 ;  /* 0x009896800000895d */ /* 0x004fea0003900000 */
[----:B------:R-:W2:Y:S02]  /*abe0*/  @!P0 SYNCS.PHASECHK.TRANS64 P0, [R0+URZ+0x1a0], R3 ;  /* 0x0001a003000085a7 */ /* 0x000ea400080010ff */
[----:B--2---:R-:W-:Y:S05]  /*abf0*/  @!P0 BRA `(.L_x_195) ;  /* 0xfffffffc00f08947 */ /* 0x004fea000383ffff */
[----:B------:R-:W-:Y:S05]  /*ac00*/  BRA `(.L_x_69) ;  /* 0xffffff8c00887947 */ /* 0x000fea000383ffff */
.L_x_77:
[----:B-1----:R1:W2:Y:S02]  /*ac10*/  SYNCS.PHASECHK.TRANS64.TRYWAIT P1, [R0+URZ+0x190], R5 ;  /* 0x00019005000075a7 */ /* 0x0022a400080211ff */
[----:B--2---:R-:W-:Y:S05]  /*ac20*/  @!P1 NANOSLEEP.SYNCS 0x989680 ;  /* 0x009896800000995d */ /* 0x004fea0003900000 */
[----:B------:R-:W2:Y:S02]  /*ac30*/  @!P1 SYNCS.PHASECHK.TRANS64 P1, [R0+URZ+0x190], R5 ;  /* 0x00019005000095a7 */ /* 0x000ea400080210ff */
[----:B--2---:R-:W-:Y:S05]  /*ac40*/  @!P1 BRA `(.L_x_77) ;  /* 0xfffffffc00f09947 */ /* 0x004fea000383ffff */
[----:B------:R-:W-:Y:S05]  /*ac50*/  BRA `(.L_x_196) ;  /* 0xffffff9000e87947 */ /* 0x000fea000383ffff */
.L_x_78:
[----:B------:R-:W-:-:S07]  /*ac60*/  MOV R3, UR19 ;  /* 0x0000001300037c02 */ /* 0x000fce0008000f00 */
.L_x_197:
[----:B-1----:R1:W2:Y:S02]  /*ac70*/  SYNCS.PHASECHK.TRANS64.TRYWAIT P0, [R3+URZ+0x1d0], R0 ;  /* 0x0001d000030075a7 */ /* 0x0022a400080011ff */
[----:B--2---:R-:W-:Y:S05]  /*ac80*/  @!P0 NANOSLEEP.SYNCS 0x989680 ;  /* 0x009896800000895d */ /* 0x004fea0003900000 */
[----:B------:R-:W2:Y:S02]  /*ac90*/  @!P0 SYNCS.PHASECHK.TRANS64 P0, [R3+URZ+0x1d0], R0 ;  /* 0x0001d000030085a7 */ /* 0x000ea400080010ff */
[----:B--2---:R-:W-:Y:S05]  /*aca0*/  @!P0 BRA `(.L_x_197) ;  /* 0xfffffffc00f08947 */ /* 0x004fea000383ffff */
[----:B------:R-:W-:Y:S05]  /*acb0*/  BRA `(.L_x_198) ;  /* 0xffffff94001c7947 */ /* 0x000fea000383ffff */
.L_x_81:
[----:B------:R-:W-:Y:S07]  /*acc0*/  MOV R0, UR6 ;  /* 0x0000000600007c02 */ /* 0x000fee0008000f00 */
.L_x_199:
[----:B-1----:R1:W2:Y:S02]  /*acd0*/  SYNCS.PHASECHK.TRANS64.TRYWAIT P0, [R0+URZ], R3 ;  /* 0x00000003000075a7 */ /* 0x0022a400080011ff */
[----:B--2---:R-:W-:Y:S05]  /*ace0*/  @!P0 NANOSLEEP.SYNCS 0x989680 ;  /* 0x009896800000895d */ /* 0x004fea0003900000 */
[----:B------:R-:W2:Y:S02]  /*acf0*/  @!P0 SYNCS.PHASECHK.TRANS64 P0, [R0+URZ], R3 ;  /* 0x00000003000085a7 */ /* 0x000ea400080010ff */
[----:B--2---:R-:W-:Y:S05]  /*ad00*/  @!P0 BRA `(.L_x_199) ;  /* 0xfffffffc00f08947 */ /* 0x004fea000383ffff */
[----:B------:R-:W-:Y:S05]  /*ad10*/  BRA `(.L_x_80) ;  /* 0xffffff9400547947 */ /* 0x000fea000383ffff */
.L_x_84:
[----:B------:R-:W-:-:S07]  /*ad20*/  MOV R0, UR4 ;  /* 0x0000000400007c02 */ /* 0x000fce0008000f00 */
.L_x_200:
[----:B--2---:R2:W4:Y:S02]  /*ad30*/  SYNCS.PHASECHK.TRANS64.TRYWAIT P0, [R0+URZ], R3 ;  /* 0x00000003000075a7 */ /* 0x00452400080011ff */
[----:B----4-:R-:W-:Y:S05]  /*ad40*/  @!P0 NANOSLEEP.SYNCS 0x989680 ;  /* 0x009896800000895d */ /* 0x010fea0003900000 */
[----:B------:R-:W4:Y:S02]  /*ad50*/  @!P0 SYNCS.PHASECHK.TRANS64 P0, [R0+URZ], R3 ;  /* 0x00000003000085a7 */ /* 0x000f2400080010ff */
[----:B----4-:R-:W-:Y:S05]  /*ad60*/  @!P0 BRA `(.L_x_200) ;  /* 0xfffffffc00f08947 */ /* 0x010fea000383ffff */
[----:B------:R-:W-:Y:S05]  /*ad70*/  BRA `(.L_x_201) ;  /* 0xffffff9400f47947 */ /* 0x000fea000383ffff */
.L_x_85:
[----:B------:R-:W-:-:S07]  /*ad80*/  MOV R0, UR5 ;  /* 0x0000000500007c02 */ /* 0x000fce0008000f00 */
.L_x_202:
[----:B-1----:R1:W2:Y:S02]  /*ad90*/  SYNCS.PHASECHK.TRANS64.TRYWAIT P0, [R0+URZ], R3 ;  /* 0x00000003000075a7 */ /* 0x0022a400080011ff */
[----:B--2---:R-:W-:Y:S05]  /*ada0*/  @!P0 NANOSLEEP.SYNCS 0x989680 ;  /* 0x009896800000895d */ /* 0x004fea0003900000 */
[----:B------:R-:W2:Y:S02]  /*adb0*/  @!P0 SYNCS.PHASECHK.TRANS64 P0, [R0+URZ], R3 ;  /* 0x00000003000085a7 */ /* 0x000ea400080010ff */
[----:B--2---:R-:W-:Y:S05]  /*adc0*/  @!P0 BRA `(.L_x_202) ;  /* 0xfffffffc00f08947 */ /* 0x004fea000383ffff */
[----:B------:R-:W-:Y:S05]  /*add0*/  BRA `(.L_x_203) ;  /* 0xffffff9800007947 */ /* 0x000fea000383ffff */
.L_x_86:
[----:B------:R-:W-:-:S07]  /*ade0*/  MOV R0, UR5 ;  /* 0x0000000500007c02 */ /* 0x000fce0008000f00 */
.L_x_204:
[----:B-1----:R1:W2:Y:S02]  /*adf0*/  SYNCS.PHASECHK.TRANS64.TRYWAIT P0, [R0+URZ], R3 ;  /* 0x00000003000075a7 */ /* 0x0022a400080011ff */
[----:B--2---:R-:W-:Y:S05]  /*ae00*/  @!P0 NANOSLEEP.SYNCS 0x989680 ;  /* 0x009896800000895d */ /* 0x004fea0003900000 */
[----:B------:R-:W2:Y:S02]  /*ae10*/  @!P0 SYNCS.PHASECHK.TRANS64 P0, [R0+URZ], R3 ;  /* 0x00000003000085a7 */ /* 0x000ea400080010ff */
[----:B--2---:R-:W-:Y:S05]  /*ae20*/  @!P0 BRA `(.L_x_204) ;  /* 0xfffffffc00f08947 */ /* 0x004fea000383ffff */
[----:B------:R-:W-:Y:S05]  /*ae30*/  BRA `(.L_x_205) ;  /* 0xffffff98000c7947 */ /* 0x000fea000383ffff */
.L_x_87:
[----:B------:R-:W-:-:S07]  /*ae40*/  MOV R0, UR4 ;  /* 0x0000000400007c02 */ /* 0x000fce0008000f00 */
.L_x_206:
[----:B-1----:R1:W2:Y:S02]  /*ae50*/  SYNCS.PHASECHK.TRANS64.TRYWAIT P0, [R0+URZ], R3 ;  /* 0x00000003000075a7 */ /* 0x0022a400080011ff */
[----:B--2---:R-:W-:Y:S05]  /*ae60*/  @!P0 NANOSLEEP.SYNCS 0x989680 ;  /* 0x009896800000895d */ /* 0x004fea0003900000 */
[----:B------:R-:W2:Y:S02]  /*ae70*/  @!P0 SYNCS.PHASECHK.TRANS64 P0, [R0+URZ], R3 ;  /* 0x00000003000085a7 */ /* 0x000ea400080010ff */
[----:B--2---:R-:W-:Y:S05]  /*ae80*/  @!P0 BRA `(.L_x_206) ;  /* 0xfffffffc00f08947 */ /* 0x004fea000383ffff */
[----:B------:R-:W-:Y:S05]  /*ae90*/  BRA `(.L_x_207) ;  /* 0xffffff9800187947 */ /* 0x000fea000383ffff */
.L_x_92:
[----:B--2---:R2:W3:Y:S02]  /*aea0*/  SYNCS.PHASECHK.TRANS64.TRYWAIT P0, [R12+URZ+0x190], R9 ;  /* 0x000190090c0075a7 */ /* 0x0044e400080011ff */
[----:B---3--:R-:W-:Y:S05]  /*aeb0*/  @!P0 NANOSLEEP.SYNCS 0x989680 ;  /* 0x009896800000895d */ /* 0x008fea0003900000 */
[----:B------:R-:W3:Y:S02]  /*aec0*/  @!P0 SYNCS.PHASECHK.TRANS64 P0, [R12+URZ+0x190], R9 ;  /* 0x000190090c0085a7 */ /* 0x000ee400080010ff */
[----:B---3--:R-:W-:Y:S05]  /*aed0*/  @!P0 BRA `(.L_x_92) ;  /* 0xfffffffc00f08947 */ /* 0x008fea000383ffff */
[----:B------:R-:W-:Y:S05]  /*aee0*/  BRA `(.L_x_208) ;  /* 0xffffff9c00487947 */ /* 0x000fea000383ffff */
.L_x_95:
[----:B------:R-:W-:Y:S07]  /*aef0*/  MOV R0, UR21 ;  /* 0x0000001500007c02 */ /* 0x000fee0008000f00 */
.L_x_209:
[----:B--2---:R2:W3:Y:S02]  /*af00*/  SYNCS.PHASECHK.TRANS64.TRYWAIT P2, [R0+URZ+0x188], R11 ;  /* 0x0001880b000075a7 */ /* 0x0044e400080411ff */
[----:B---3--:R-:W-:Y:S05]  /*af10*/  @!P2 NANOSLEEP.SYNCS 0x989680 ;  /* 0x009896800000a95d */ /* 0x008fea0003900000 */
[----:B------:R-:W3:Y:S02]  /*af20*/  @!P2 SYNCS.PHASECHK.TRANS64 P2, [R0+URZ+0x188], R11 ;  /* 0x0001880b0000a5a7 */ /* 0x000ee400080410ff */
[----:B---3--:R-:W-:Y:S05]  /*af30*/  @!P2 BRA `(.L_x_209) ;  /* 0xfffffffc00f0a947 */ /* 0x008fea000383ffff */
[----:B------:R-:W-:Y:S05]  /*af40*/  BRA `(.L_x_94) ;  /* 0xffffffa000b07947 */ /* 0x000fea000383ffff */
.L_x_98:
[----:B--2---:R-:W-:Y:S07]  /*af50*/  MOV R0, UR21 ;  /* 0x0000001500007c02 */ /* 0x004fee0008000f00 */
.L_x_210:
[----:B--2---:R2:W3:Y:S02]  /*af60*/  SYNCS.PHASECHK.TRANS64.TRYWAIT P0, [R0+URZ+0x160], R9 ;  /* 0x00016009000075a7 */ /* 0x0044e400080011ff */
[----:B---3--:R-:W-:Y:S05]  /*af70*/  @!P0 NANOSLEEP.SYNCS 0x989680 ;  /* 0x009896800000895d */ /* 0x008fea0003900000 */
[----:B------:R-:W3:Y:S02]  /*af80*/  @!P0 SYNCS.PHASECHK.TRANS64 P0, [R0+URZ+0x160], R9 ;  /* 0x00016009000085a7 */ /* 0x000ee400080010ff */
[----:B---3--:R-:W-:Y:S05]  /*af90*/  @!P0 BRA `(.L_x_210) ;  /* 0xfffffffc00f08947 */ /* 0x008fea000383ffff */
[----:B------:R-:W-:Y:S05]  /*afa0*/  BRA `(.L_x_211) ;  /* 0xffffffa4000c7947 */ /* 0x000fea000383ffff */
.L_x_99:
[----:B------:R-:W-:Y:S07]  /*afb0*/  MOV R0, UR21 ;  /* 0x0000001500007c02 */ /* 0x000fee0008000f00 */
.L_x_212:
[----:B--2---:R2:W3:Y:S02]  /*afc0*/  SYNCS.PHASECHK.TRANS64.TRYWAIT P0, [R0+URZ+0x168], R9 ;  /* 0x00016809000075a7 */ /* 0x0044e400080011ff */
[----:B---3--:R-:W-:Y:S05]  /*afd0*/  @!P0 NANOSLEEP.SYNCS 0x989680 ;  /* 0x009896800000895d */ /* 0x008fea0003900000 */
[----:B------:R-:W3:Y:S02]  /*afe0*/  @!P0 SYNCS.PHASECHK.TRANS64 P0, [R0+URZ+0x168], R9 ;  /* 0x00016809000085a7 */ /* 0x000ee400080010ff */
[----:B---3--:R-:W-:Y:S05]  /*aff0*/  @!P0 BRA `(.L_x_212) ;  /* 0xfffffffc00f08947 */ /* 0x008fea000383ffff */
[----:B------:R-:W-:Y:S05]  /*b000*/  BRA `(.L_x_213) ;  /* 0xffffffa400447947 */ /* 0x000fea000383ffff */
.L_x_100:
[----:B------:R-:W-:Y:S07]  /*b010*/  MOV R0, UR21 ;  /* 0x0000001500007c02 */ /* 0x000fee0008000f00 */
.L_x_214:
[----:B--2---:R2:W3:Y:S02]  /*b020*/  SYNCS.PHASECHK.TRANS64.TRYWAIT P0, [R0+URZ+0x170], R9 ;  /* 0x00017009000075a7 */ /* 0x0044e400080011ff */
[----:B---3--:R-:W-:Y:S05]  /*b030*/  @!P0 NANOSLEEP.SYNCS 0x989680 ;  /* 0x009896800000895d */ /* 0x008fea0003900000 */
[----:B------:R-:W3:Y:S02]  /*b040*/  @!P0 SYNCS.PHASECHK.TRANS64 P0, [R0+URZ+0x170], R9 ;  /* 0x00017009000085a7 */ /* 0x000ee400080010ff */
[----:B---3--:R-:W-:Y:S05]  /*b050*/  @!P0 BRA `(.L_x_214) ;  /* 0xfffffffc00f08947 */ /* 0x008fea000383ffff */
[----:B------:R-:W-:Y:S05]  /*b060*/  BRA `(.L_x_215) ;  /* 0xffffffa400887947 */ /* 0x000fea000383ffff */
.L_x_101:
[----:B------:R-:W-:Y:S07]  /*b070*/  MOV R0, UR21 ;  /* 0x0000001500007c02 */ /* 0x000fee0008000f00 */
.L_x_216:
[----:B--2---:R2:W3:Y:S02]  /*b080*/  SYNCS.PHASECHK.TRANS64.TRYWAIT P0, [R0+URZ+0x178], R9 ;  /* 0x00017809000075a7 */ /* 0x0044e400080011ff */
[----:B---3--:R-:W-:Y:S05]  /*b090*/  @!P0 NANOSLEEP.SYNCS 0x989680 ;  /* 0x009896800000895d */ /* 0x008fea0003900000 */
[----:B------:R-:W3:Y:S02]  /*b0a0*/  @!P0 SYNCS.PHASECHK.TRANS64 P0, [R0+URZ+0x178], R9 ;  /* 0x00017809000085a7 */ /* 0x000ee400080010ff */
[----:B---3--:R-:W-:Y:S05]  /*b0b0*/  @!P0 BRA `(.L_x_216) ;  /* 0xfffffffc00f08947 */ /* 0x008fea000383ffff */
[----:B------:R-:W-:Y:S05]  /*b0c0*/  BRA `(.L_x_217) ;  /* 0xffffffa400c87947 */ /* 0x000fea000383ffff */
.L_x_103:
[----:B------:R-:W-:-:S07]  /*b0d0*/  MOV R0, UR21 ;  /* 0x0000001500007c02 */ /* 0x000fce0008000f00 */
.L_x_218:
[----:B---3--:R3:W4:Y:S02]  /*b0e0*/  SYNCS.PHASECHK.TRANS64.TRYWAIT P0, [R0+URZ+0x160], R3 ;  /* 0x00016003000075a7 */ /* 0x00872400080011ff */
[----:B----4-:R-:W-:Y:S05]  /*b0f0*/  @!P0 NANOSLEEP.SYNCS 0x989680 ;  /* 0x009896800000895d */ /* 0x010fea0003900000 */
[----:B------:R-:W4:Y:S02]  /*b100*/  @!P0 SYNCS.PHASECHK.TRANS64 P0, [R0+URZ+0x160], R3 ;  /* 0x00016003000085a7 */ /* 0x000f2400080010ff */
[----:B----4-:R-:W-:Y:S05]  /*b110*/  @!P0 BRA `(.L_x_218) ;  /* 0xfffffffc00f08947 */ /* 0x010fea000383ffff */
[----:B------:R-:W-:Y:S05]  /*b120*/  BRA `(.L_x_219) ;  /* 0xffffffa8003c7947 */ /* 0x000fea000383ffff */
.L_x_104:
[----:B---3--:R-:W-:-:S07]  /*b130*/  MOV R0, UR21 ;  /* 0x0000001500007c02 */ /* 0x008fce0008000f00 */
.L_x_220:
[----:B---3--:R3:W4:Y:S02]  /*b140*/  SYNCS.PHASECHK.TRANS64.TRYWAIT P0, [R0+URZ+0x168], R3 ;  /* 0x00016803000075a7 */ /* 0x00872400080011ff */
[----:B----4-:R-:W-:Y:S05]  /*b150*/  @!P0 NANOSLEEP.SYNCS 0x989680 ;  /* 0x009896800000895d */ /* 0x010fea0003900000 */
[----:B------:R-:W4:Y:S02]  /*b160*/  @!P0 SYNCS.PHASECHK.TRANS64 P0, [R0+URZ+0x168], R3 ;  /* 0x00016803000085a7 */ /* 0x000f2400080010ff */
[----:B----4-:R-:W-:Y:S05]  /*b170*/  @!P0 BRA `(.L_x_220) ;  /* 0xfffffffc00f08947 */ /* 0x010fea000383ffff */
[----:B------:R-:W-:Y:S05]  /*b180*/  BRA `(.L_x_221) ;  /* 0xffffffa8002c7947 */ /* 0x000fea000383ffff */
.L_x_105:
[----:B---3--:R-:W-:-:S07]  /*b190*/  MOV R0, UR21 ;  /* 0x0000001500007c02 */ /* 0x008fce0008000f00 */
.L_x_222:
[----:B---3--:R3:W4:Y:S02]  /*b1a0*/  SYNCS.PHASECHK.TRANS64.TRYWAIT P0, [R0+URZ+0x170], R3 ;  /* 0x00017003000075a7 */ /* 0x00872400080011ff */
[----:B----4-:R-:W-:Y:S05]  /*b1b0*/  @!P0 NANOSLEEP.SYNCS 0x989680 ;  /* 0x009896800000895d */ /* 0x010fea0003900000 */
[----:B------:R-:W4:Y:S02]  /*b1c0*/  @!P0 SYNCS.PHASECHK.TRANS64 P0, [R0+URZ+0x170], R3 ;  /* 0x00017003000085a7 */ /* 0x000f2400080010ff */
[----:B----4-:R-:W-:Y:S05]  /*b1d0*/  @!P0 BRA `(.L_x_222) ;  /* 0xfffffffc00f08947 */ /* 0x010fea000383ffff */
[----:B------:R-:W-:Y:S05]  /*b1e0*/  BRA `(.L_x_223) ;  /* 0xffffffa8001c7947 */ /* 0x000fea000383ffff */
.L_x_107:
[----:B-1----:R1:W2:Y:S02]  /*b1f0*/  SYNCS.PHASECHK.TRANS64.TRYWAIT P0, [R3+URZ+0x190], R0 ;  /* 0x00019000030075a7 */ /* 0x0022a400080011ff */
[----:B--2---:R-:W-:Y:S05]  /*b200*/  @!P0 NANOSLEEP.SYNCS 0x989680 ;  /* 0x009896800000895d */ /* 0x004fea0003900000 */
[----:B------:R-:W2:Y:S02]  /*b210*/  @!P0 SYNCS.PHASECHK.TRANS64 P0, [R3+URZ+0x190], R0 ;  /* 0x00019000030085a7 */ /* 0x000ea400080010ff */
[----:B--2---:R-:W-:Y:S05]  /*b220*/  @!P0 BRA `(.L_x_107) ;  /* 0xfffffffc00f08947 */ /* 0x004fea000383ffff */
[----:B------:R-:W-:Y:S05]  /*b230*/  BRA `(.L_x_224) ;  /* 0xffffffa800ec7947 */ /* 0x000fea000383ffff */
.L_x_118:
[----:B--2---:R2:W1:Y:S02]  /*b240*/  SYNCS.PHASECHK.TRANS64.TRYWAIT P1, [R2+URZ+0x140], R3 ;  /* 0x00014003020075a7 */ /* 0x00446400080211ff */
[----:B-1----:R-:W-:Y:S05]  /*b250*/  @!P1 NANOSLEEP.SYNCS 0x989680 ;  /* 0x009896800000995d */ /* 0x002fea0003900000 */
[----:B------:R-:W1:Y:S02]  /*b260*/  @!P1 SYNCS.PHASECHK.TRANS64 P1, [R2+URZ+0x140], R3 ;  /* 0x00014003020095a7 */ /* 0x000e6400080210ff */
[----:B-1----:R-:W-:Y:S05]  /*b270*/  @!P1 BRA `(.L_x_118) ;  /* 0xfffffffc00f09947 */ /* 0x002fea000383ffff */
[----:B------:R-:W-:Y:S05]  /*b280*/  BRA `(.L_x_117) ;  /* 0xffffffb800647947 */ /* 0x000fea000383ffff */
.L_x_120:
[----:B--2---:R2:W4:Y:S02]  /*b290*/  SYNCS.PHASECHK.TRANS64.TRYWAIT P0, [R71+URZ+0x1b0], R4 ;  /* 0x0001b004470075a7 */ /* 0x00452400080011ff */
[----:B----4-:R-:W-:Y:S05]  /*b2a0*/  @!P0 NANOSLEEP.SYNCS 0x989680 ;  /* 0x009896800000895d */ /* 0x010fea0003900000 */
[----:B------:R-:W4:Y:S02]  /*b2b0*/  @!P0 SYNCS.PHASECHK.TRANS64 P0, [R71+URZ+0x1b0], R4 ;  /* 0x0001b004470085a7 */ /* 0x000f2400080010ff */
[----:B----4-:R-:W-:Y:S05]  /*b2c0*/  @!P0 BRA `(.L_x_120) ;  /* 0xfffffffc00f08947 */ /* 0x010fea000383ffff */
[----:B------:R-:W-:Y:S05]  /*b2d0*/  BRA `(.L_x_119) ;  /* 0xffffffb800b47947 */ /* 0x000fea000383ffff */
.L_x_128:
[----:B---3--:R3:W4:Y:S02]  /*b2e0*/  SYNCS.PHASECHK.TRANS64.TRYWAIT P0, [R112+URZ+0x140], R3 ;  /* 0x00014003700075a7 */ /* 0x00872400080011ff */
[----:B----4-:R-:W-:Y:S05]  /*b2f0*/  @!P0 NANOSLEEP.SYNCS 0x989680 ;  /* 0x009896800000895d */ /* 0x010fea0003900000 */
[----:B------:R-:W4:Y:S02]  /*b300*/  @!P0 SYNCS.PHASECHK.TRANS64 P0, [R112+URZ+0x140], R3 ;  /* 0x00014003700085a7 */ /* 0x000f2400080010ff */
[----:B----4-:R-:W-:Y:S05]  /*b310*/  @!P0 BRA `(.L_x_128) ;  /* 0xfffffffc00f08947 */ /* 0x010fea000383ffff */
[----:B------:R-:W-:Y:S05]  /*b320*/  BRA `(.L_x_127) ;  /* 0xffffffc400a87947 */ /* 0x000fea000383ffff */
.L_x_136:
[----:B---3--:R3:W4:Y:S02]  /*b330*/  SYNCS.PHASECHK.TRANS64.TRYWAIT P0, [R112+URZ+0x140], R5 ;  /* 0x00014005700075a7 */ /* 0x00872400080011ff */
[----:B----4-:R-:W-:Y:S05]  /*b340*/  @!P0 NANOSLEEP.SYNCS 0x989680 ;  /* 0x009896800000895d */ /* 0x010fea0003900000 */
[----:B------:R-:W4:Y:S02]  /*b350*/  @!P0 SYNCS.PHASECHK.TRANS64 P0, [R112+URZ+0x140], R5 ;  /* 0x00014005700085a7 */ /* 0x000f2400080010ff */
[----:B----4-:R-:W-:Y:S05]  /*b360*/  @!P0 BRA `(.L_x_136) ;  /* 0xfffffffc00f08947 */ /* 0x010fea000383ffff */
[----:B------:R-:W-:Y:S05]  /*b370*/  BRA `(.L_x_135) ;  /* 0xffffffd000e87947 */ /* 0x000fea000383ffff */
.L_x_144:
[----:B---3--:R3:W4:Y:S02]  /*b380*/  SYNCS.PHASECHK.TRANS64.TRYWAIT P0, [R102+URZ+0x140], R3 ;  /* 0x00014003660075a7 */ /* 0x00872400080011ff */
[----:B----4-:R-:W-:Y:S05]  /*b390*/  @!P0 NANOSLEEP.SYNCS 0x989680 ;  /* 0x009896800000895d */ /* 0x010fea0003900000 */
[----:B------:R-:W4:Y:S02]  /*b3a0*/  @!P0 SYNCS.PHASECHK.TRANS64 P0, [R102+URZ+0x140], R3 ;  /* 0x00014003660085a7 */ /* 0x000f2400080010ff */
[----:B----4-:R-:W-:Y:S05]  /*b3b0*/  @!P0 BRA `(.L_x_144) ;  /* 0xfffffffc00f08947 */ /* 0x010fea000383ffff */
[----:B------:R-:W-:Y:S05]  /*b3c0*/  BRA `(.L_x_143) ;  /* 0xffffffe000347947 */ /* 0x000fea000383ffff */
        .weak           $__internal_0_$__cuda_sm10x_tcgen05_guardrail_trap_col_being_dealloced_not_returned_by_alloc
        .type           $__internal_0_$__cuda_sm10x_tcgen05_guardrail_trap_col_being_dealloced_not_returned_by_alloc,@function
        .size           $__internal_0_$__cuda_sm10x_tcgen05_guardrail_trap_col_being_dealloced_not_returned_by_alloc,($__internal_1_$__cuda_sm10x_tcgen05_guardrail_trap_phase_invalid_during_alloc - $__internal_0_$__cuda_sm10x_tcgen05_guardrail_trap_col_being_dealloced_not_returned_by_alloc)
$__internal_0_$__cuda_sm10x_tcgen05_guardrail_trap_col_being_dealloced_not_returned_by_alloc:
[----:B------:R-:W-:Y:S05]  /*b3d0*/  BPT.TRAP 0x1 ;  /* 0x000000040000795c */ /* 0x000fea0000300000 */
[----:B------:R-:W-:-:S04]  /*b3e0*/  HFMA2 R3, -RZ, RZ, 0, 0 ;  /* 0x00000000ff037431 */ /* 0x000fc800000001ff */
[----:B------:R-:W-:Y:S05]  /*b3f0*/  RET.REL.NODEC R2 `(_ZN7cutlass13device_kernelINS_4gemm6kernel13GemmUniversalIN4cute5tupleIJiiiiEEENS1_10collective13CollectiveMmaINS1_35MainloopSm100TmaUmmaWarpSpecializedILi20ELi2ELi4ENS5_IJNS4_1CILi1EEENSA_ILi8EEESB_EEEEENS5_IJNSA_ILi64EEENSA_ILi256EEENSA_ILi32EEEEEENS_12float_e4m3_tENS5_IJlSB_lEEESJ_SK_NS4_8TiledMMAINS4_8MMA_AtomIJNS4_10MMA_TraitsINS4_19SM100_MMA_F8F6F4_SSEJSJ_SJ_fSF_SG_NS4_17integral_constantINS4_4UMMA5MajorELSR_0EEESS_NSP_INSQ_7ScaleInELST_0EEESU_EEEEEENS4_6LayoutINS5_IJSB_SB_SB_EEENS5_IJNSA_ILi0EEESZ_SZ_EEEEENS5_IJNS4_10UnderscoreES12_S12_EEEEENS4_23SM90_TMA_LOAD_MULTICASTENS4_14ComposedLayoutINS4_7SwizzleILi1ELi4ELi3EEENS4_18smem_ptr_flag_bitsILi8EEENSX_INS5_IJSC_SH_EEENS5_IJSH_SB_EEEEEEEvNS4_8identityENS4_13SM90_TMA_LOADES1E_vS1F_EENS_8epilogue10collective18CollectiveEpilogueINS1I_23Sm100TmaWarpSpecializedILi4ELi2ELi32ELb0ELb0EEEJSI_NS5_IJNSX_ISF_SB_EES1N_EEESJ_SK_SJ_SK_NS1I_6fusion15FusionCallbacksIS1M_NS1P_17LinearCombinationISJ_fSJ_fLNS_15FloatRoundStyleE2EEESI_S1O_JEEENS4_5SM1004TMEM4LOAD26SM100_TMEM_LOAD_16dp32b32xES1G_NS16_INS17_ILi2ELi4ELi3EEES1A_NSX_INS5_IJSC_SF_EEENS5_IJSF_SB_EEEEEEENS4_39AutoVectorizingCopyWithAssumedAlignmentILi128EEENS4_14SM90_TMA_STOREES23_S25_S25_EEEvvEEEEvNT_6ParamsE) ;  /* 0xffffff4c02007950 */ /* 0x000fea0003c3ffff */
        .weak           $__internal_1_$__cuda_sm10x_tcgen05_guardrail_trap_phase_invalid_during_alloc
        .type           $__internal_1_$__cuda_sm10x_tcgen05_guardrail_trap_phase_invalid_during_alloc,@function
        .size           $__internal_1_$__cuda_sm10x_tcgen05_guardrail_trap_phase_invalid_during_alloc,($__internal_2_$__cuda_sm10x_tcgen05_guardrail_trap_unallocated_columns_being_dealloced - $__internal_1_$__cuda_sm10x_tcgen05_guardrail_trap_phase_invalid_during_alloc)
$__internal_1_$__cuda_sm10x_tcgen05_guardrail_trap_phase_invalid_during_alloc:
[----:B------:R-:W-:Y:S05]  /*b400*/  BPT.TRAP 0x1 ;  /* 0x000000040000795c */ /* 0x000fea0000300000 */
[----:B------:R-:W-:-:S04]  /*b410*/  MOV R5, 0x0 ;  /* 0x0000000000057802 */ /* 0x000fc80000000f00 */
[----:B------:R-:W-:Y:S05]  /*b420*/  RET.REL.NODEC R4 `(_ZN7cutlass13device_kernelINS_4gemm6kernel13GemmUniversalIN4cute5tupleIJiiiiEEENS1_10collective13CollectiveMmaINS1_35MainloopSm100TmaUmmaWarpSpecializedILi20ELi2ELi4ENS5_IJNS4_1CILi1EEENSA_ILi8EEESB_EEEEENS5_IJNSA_ILi64EEENSA_ILi256EEENSA_ILi32EEEEEENS_12float_e4m3_tENS5_IJlSB_lEEESJ_SK_NS4_8TiledMMAINS4_8MMA_AtomIJNS4_10MMA_TraitsINS4_19SM100_MMA_F8F6F4_SSEJSJ_SJ_fSF_SG_NS4_17integral_constantINS4_4UMMA5MajorELSR_0EEESS_NSP_INSQ_7ScaleInELST_0EEESU_EEEEEENS4_6LayoutINS5_IJSB_SB_SB_EEENS5_IJNSA_ILi0EEESZ_SZ_EEEEENS5_IJNS4_10UnderscoreES12_S12_EEEEENS4_23SM90_TMA_LOAD_MULTICASTENS4_14ComposedLayoutINS4_7SwizzleILi1ELi4ELi3EEENS4_18smem_ptr_flag_bitsILi8EEENSX_INS5_IJSC_SH_EEENS5_IJSH_SB_EEEEEEEvNS4_8identityENS4_13SM90_TMA_LOADES1E_vS1F_EENS_8epilogue10collective18CollectiveEpilogueINS1I_23Sm100TmaWarpSpecializedILi4ELi2ELi32ELb0ELb0EEEJSI_NS5_IJNSX_ISF_SB_EES1N_EEESJ_SK_SJ_SK_NS1I_6fusion15FusionCallbacksIS1M_NS1P_17LinearCombinationISJ_fSJ_fLNS_15FloatRoundStyleE2EEESI_S1O_JEEENS4_5SM1004TMEM4LOAD26SM100_TMEM_LOAD_16dp32b32xES1G_NS16_INS17_ILi2ELi4ELi3EEES1A_NSX_INS5_IJSC_SF_EEENS5_IJSF_SB_EEEEEEENS4_39AutoVectorizingCopyWithAssumedAlignmentILi128EEENS4_14SM90_TMA_STOREES23_S25_S25_EEEvvEEEEvNT_6ParamsE) ;  /* 0xffffff4804f47950 */ /* 0x000fea0003c3ffff */
        .weak           $__internal_2_$__cuda_sm10x_tcgen05_guardrail_trap_unallocated_columns_being_dealloced
        .type           $__internal_2_$__cuda_sm10x_tcgen05_guardrail_trap_unallocated_columns_being_dealloced,@function
        .size           $__internal_2_$__cuda_sm10x_tcgen05_guardrail_trap_unallocated_columns_being_dealloced,(.L_x_226 - $__internal_2_$__cuda_sm10x_tcgen05_guardrail_trap_unallocated_columns_being_dealloced)
$__internal_2_$__cuda_sm10x_tcgen05_guardrail_trap_unallocated_columns_being_dealloced:
[----:B------:R-:W-:Y:S05]  /*b430*/  BPT.TRAP 0x1 ;  /* 0x000000040000795c */ /* 0x000fea0000300000 */
[----:B------:R-:W-:-:S04]  /*b440*/  HFMA2 R3, -RZ, RZ, 0, 0 ;  /* 0x00000000ff037431 */ /* 0x000fc800000001ff */
[----:B------:R-:W-:Y:S05]  /*b450*/  RET.REL.NODEC R2 `(_ZN7cutlass13device_kernelINS_4gemm6kernel13GemmUniversalIN4cute5tupleIJiiiiEEENS1_10collective13CollectiveMmaINS1_35MainloopSm100TmaUmmaWarpSpecializedILi20ELi2ELi4ENS5_IJNS4_1CILi1EEENSA_ILi8EEESB_EEEEENS5_IJNSA_ILi64EEENSA_ILi256EEENSA_ILi32EEEEEENS_12float_e4m3_tENS5_IJlSB_lEEESJ_SK_NS4_8TiledMMAINS4_8MMA_AtomIJNS4_10MMA_TraitsINS4_19SM100_MMA_F8F6F4_SSEJSJ_SJ_fSF_SG_NS4_17integral_constantINS4_4UMMA5MajorELSR_0EEESS_NSP_INSQ_7ScaleInELST_0EEESU_EEEEEENS4_6LayoutINS5_IJSB_SB_SB_EEENS5_IJNSA_ILi0EEESZ_SZ_EEEEENS5_IJNS4_10UnderscoreES12_S12_EEEEENS4_23SM90_TMA_LOAD_MULTICASTENS4_14ComposedLayoutINS4_7SwizzleILi1ELi4ELi3EEENS4_18smem_ptr_flag_bitsILi8EEENSX_INS5_IJSC_SH_EEENS5_IJSH_SB_EEEEEEEvNS4_8identityENS4_13SM90_TMA_LOADES1E_vS1F_EENS_8epilogue10collective18CollectiveEpilogueINS1I_23Sm100TmaWarpSpecializedILi4ELi2ELi32ELb0ELb0EEEJSI_NS5_IJNSX_ISF_SB_EES1N_EEESJ_SK_SJ_SK_NS1I_6fusion15FusionCallbacksIS1M_NS1P_17LinearCombinationISJ_fSJ_fLNS_15FloatRoundStyleE2EEESI_S1O_JEEENS4_5SM1004TMEM4LOAD26SM100_TMEM_LOAD_16dp32b32xES1G_NS16_INS17_ILi2ELi4ELi3EEES1A_NSX_INS5_IJSC_SF_EEENS5_IJSF_SB_EEEEEEENS4_39AutoVectorizingCopyWithAssumedAlignmentILi128EEENS4_14SM90_TMA_STOREES23_S25_S25_EEEvvEEEEvNT_6ParamsE) ;  /* 0xffffff4802e87950 */ /* 0x000fea0003c3ffff */
.L_x_225:
[----:B------:R-:W-:-:S00]  /*b460*/  BRA `(.L_x_225) ;  /* 0xfffffffc00fc7947 */ /* 0x000fc0000383ffff */
[----:B------:R-:W-:-:S00]  /*b470*/  NOP ;  /* 0x0000000000007918 */ /* 0x000fc00000000000 */
        /* <DEDUP_REMOVED lines=8> */
.L_x_226:


//--------------------- .nv.global.init           --------------------------
	.section	.nv.global.init,"aw",@progbits
.nv.global.init:
	.type		$str$27,@object
	.size		$str$27,($str$28 - $str$27)
$str$27:
        /*0000*/ 	.byte	0x28, 0x61, 0x64, 0x64, 0x72, 0x65, 0x73, 0x73, 0x20, 0x26, 0x20, 0x6d, 0x61, 0x73, 0x6b, 0x29
        /*0010*/ 	.byte	0x20, 0x3d, 0x3d, 0x20, 0x30, 0x00
	.type		$str$28,@object
	.size		$str$28,($str$26 - $str$28)
$str$28:
        /*0016*/ 	.byte	0x2f, 0x74, 0x6d, 0x70, 0x2f, 0x63, 0x75, 0x74, 0x6c, 0x61, 0x73, 0x73, 0x5f, 0x73, 0x77, 0x65
        /*0026*/ 	.byte	0x65, 0x70, 0x5f, 0x73, 0x72, 0x63, 0x2f, 0x69, 0x6e, 0x63, 0x6c, 0x75, 0x64, 0x65, 0x2f, 0x63
        /*0036*/ 	.byte	0x75, 0x74, 0x65, 0x2f, 0x70, 0x6f, 0x69, 0x6e, 0x74, 0x65, 0x72, 0x5f, 0x66, 0x6c, 0x61, 0x67
        /*0046*/ 	.byte	0x67, 0x65, 0x64, 0x2e, 0x68, 0x70, 0x70, 0x00
	.type		$str$26,@object
	.size		$str$26,($str$25 - $str$26)
$str$26:
        /*004e*/ 	.byte	0x2f, 0x74, 0x6d, 0x70, 0x2f, 0x63, 0x75, 0x74, 0x6c, 0x61, 0x73, 0x73, 0x5f, 0x73, 0x77, 0x65
        /*005e*/ 	.byte	0x65, 0x70, 0x5f, 0x73, 0x72, 0x63, 0x2f, 0x69, 0x6e, 0x63, 0x6c, 0x75, 0x64, 0x65, 0x2f, 0x63
        /*006e*/ 	.byte	0x75, 0x74, 0x65, 0x2f, 0x61, 0x74, 0x6f, 0x6d, 0x2f, 0x63, 0x6f, 0x70, 0x79, 0x5f, 0x74, 0x72
        /*007e*/ 	.byte	0x61, 0x69, 0x74, 0x73, 0x5f, 0x73, 0x6d, 0x31, 0x30, 0x30, 0x2e, 0x68, 0x70, 0x70, 0x00
	.type		$str$25,@object
	.size		$str$25,(__unnamed_1 - $str$25)
$str$25:
        /*008d*/ 	.byte	0x28, 0x28, 0x75, 0x69, 0x6e, 0x74, 0x33, 0x32, 0x5f, 0x74, 0x28, 0x74, 0x68, 0x72, 0x65, 0x61
        /*009d*/ 	.byte	0x64, 0x49, 0x64, 0x78, 0x2e, 0x78, 0x29, 0x20, 0x2f, 0x20, 0x33, 0x32, 0x29, 0x20, 0x25, 0x20
        /*00ad*/ 	.byte	0x34, 0x29, 0x20, 0x3d, 0x3d, 0x20, 0x28, 0x28, 0x28, 0x74, 0x6d, 0x65, 0x6d, 0x5f, 0x61, 0x64
        /*00bd*/ 	.byte	0x64, 0x72, 0x20, 0x3e, 0x3e, 0x20, 0x31, 0x36, 0x29, 0x20, 0x2f, 0x20, 0x33, 0x32, 0x29, 0x20
        /*00cd*/ 	.byte	0x25, 0x20, 0x34, 0x29, 0x00
	.type		__unnamed_1,@object
	.size		__unnamed_1,(__unnamed_2 - __unnamed_1)
__unnamed_1:
        /*00d2*/ 	.byte	0x61, 0x75, 0x74, 0x6f, 0x20, 0x63, 0x75, 0x74, 0x65, 0x3a, 0x3a, 0x61, 0x73, 0x5f, 0x70, 0x6f
        /* <DEDUP_REMOVED lines=24> */
        /*0262*/ 	.byte	0x3c, 0x34, 0x30, 0x39, 0x36, 0x3e, 0x3e, 0x3e, 0x3e, 0x5d, 0x00
	.type		__unnamed_2,@object
	.size		__unnamed_2,(__unnamed_3 - __unnamed_2)
__unnamed_2:
        /* <DEDUP_REMOVED lines=26> */
	.type		__unnamed_3,@object
	.size		__unnamed_3,(.L_3 - __unnamed_3)
__unnamed_3:
        /* <DEDUP_REMOVED lines=40> */
        /*0688*/ 	.byte	0x74, 0x65, 0x3a, 0x3a, 0x43, 0x3c, 0x30, 0x3e, 0x3e, 0x3e, 0x3e, 0x5d, 0x00
.L_3:


//--------------------- .nv.shared._ZN7cutlass13device_kernelINS_4gemm6kernel13GemmUniversalIN4cute5tupleIJiiiiEEENS1_10collective13CollectiveMmaINS1_35MainloopSm100TmaUmmaWarpSpecializedILi20ELi2ELi4ENS5_IJNS4_1CILi1EEENSA_ILi8EEESB_EEEEENS5_IJNSA_ILi64EEENSA_ILi256EEENSA_ILi32EEEEEENS_12float_e4m3_tENS5_IJlSB_lEEESJ_SK_NS4_8TiledMMAINS4_8MMA_AtomIJNS4_10MMA_TraitsINS4_19SM100_MMA_F8F6F4_SSEJSJ_SJ_fSF_SG_NS4_17integral_constantINS4_4UMMA5MajorELSR_0EEESS_NSP_INSQ_7ScaleInELST_0EEESU_EEEEEENS4_6LayoutINS5_IJSB_SB_SB_EEENS5_IJNSA_ILi0EEESZ_SZ_EEEEENS5_IJNS4_10UnderscoreES12_S12_EEEEENS4_23SM90_TMA_LOAD_MULTICASTENS4_14ComposedLayoutINS4_7SwizzleILi1ELi4ELi3EEENS4_18smem_ptr_flag_bitsILi8EEENSX_INS5_IJSC_SH_EEENS5_IJSH_SB_EEEEEEEvNS4_8identityENS4_13SM90_TMA_LOADES1E_vS1F_EENS_8epilogue10collective18CollectiveEpilogueINS1I_23Sm100TmaWarpSpecializedILi4ELi2ELi32ELb0ELb0EEEJSI_NS5_IJNSX_ISF_SB_EES1N_EEESJ_SK_SJ_SK_NS1I_6fusion15FusionCallbacksIS1M_NS1P_17LinearCombinationISJ_fSJ_fLNS_15FloatRoundStyleE2EEESI_S1O_JEEENS4_5SM1004TMEM4LOAD26SM100_TMEM_LOAD_16dp32b32xES1G_NS16_INS17_ILi2ELi4ELi3EEES1A_NSX_INS5_IJSC_SF_EEENS5_IJSF_SB_EEEEEEENS4_39AutoVectorizingCopyWithAssumedAlignmentILi128EEENS4_14SM90_TMA_STOREES23_S25_S25_EEEvvEEEEvNT_6ParamsE --------------------------
	.section	.nv.shared._ZN7cutlass13device_kernelINS_4gemm6kernel13GemmUniversalIN4cute5tupleIJiiiiEEENS1_10collective13CollectiveMmaINS1_35MainloopSm100TmaUmmaWarpSpecializedILi20ELi2ELi4ENS5_IJNS4_1CILi1EEENSA_ILi8EEESB_EEEEENS5_IJNSA_ILi64EEENSA_ILi256EEENSA_ILi32EEEEEENS_12float_e4m3_tENS5_IJlSB_lEEESJ_SK_NS4_8TiledMMAINS4_8MMA_AtomIJNS4_10MMA_TraitsINS4_19SM100_MMA_F8F6F4_SSEJSJ_SJ_fSF_SG_NS4_17integral_constantINS4_4UMMA5MajorELSR_0EEESS_NSP_INSQ_7ScaleInELST_0EEESU_EEEEEENS4_6LayoutINS5_IJSB_SB_SB_EEENS5_IJNSA_ILi0EEESZ_SZ_EEEEENS5_IJNS4_10UnderscoreES12_S12_EEEEENS4_23SM90_TMA_LOAD_MULTICASTENS4_14ComposedLayoutINS4_7SwizzleILi1ELi4ELi3EEENS4_18smem_ptr_flag_bitsILi8EEENSX_INS5_IJSC_SH_EEENS5_IJSH_SB_EEEEEEEvNS4_8identityENS4_13SM90_TMA_LOADES1E_vS1F_EENS_8epilogue10collective18CollectiveEpilogueINS1I_23Sm100TmaWarpSpecializedILi4ELi2ELi32ELb0ELb0EEEJSI_NS5_IJNSX_ISF_SB_EES1N_EEESJ_SK_SJ_SK_NS1I_6fusion15FusionCallbacksIS1M_NS1P_17LinearCombinationISJ_fSJ_fLNS_15FloatRoundStyleE2EEESI_S1O_JEEENS4_5SM1004TMEM4LOAD26SM100_TMEM_LOAD_16dp32b32xES1G_NS16_INS17_ILi2ELi4ELi3EEES1A_NSX_INS5_IJSC_SF_EEENS5_IJSF_SB_EEEEEEENS4_39AutoVectorizingCopyWithAssumedAlignmentILi128EEENS4_14SM90_TMA_STOREES23_S25_S25_EEEvvEEEEvNT_6ParamsE,"aw",@nobits
	.sectionflags	@""
	.align	16
	.zero		1024


//--------------------- .nv.shared.reserved.0     --------------------------
	.section	.nv.shared.reserved.0,"aw",@nobits
	.weak		__nv_reservedSMEM_offset_0_alias
	.size		__nv_reservedSMEM_offset_0_alias, 0, 64
	.other		__nv_reservedSMEM_offset_0_alias,@"STO_CUDA_RESERVED_SHARED STV_DEFAULT"
__nv_reservedSMEM_offset_0_alias:
	.zero		0
.nv.shared.reserved.0:
	.zero		64
	.weak		__nv_reservedSMEM_tcgen05_partition
	.type		__nv_reservedSMEM_tcgen05_partition,@object
	.size		__nv_reservedSMEM_tcgen05_partition,(.L_0 - __nv_reservedSMEM_tcgen05_partition)
__nv_reservedSMEM_tcgen05_partition:
	.zero		32
.L_0:


//--------------------- .nv.global                --------------------------
	.section	.nv.global,"aw",@nobits
.nv.global:
	.type		_ZN40_INTERNAL_212b2a51_4_k_cu_4d4786cd_309544cute1_E,@object
	.size		_ZN40_INTERNAL_212b2a51_4_k_cu_4d4786cd_309544cute1_E,(_ZN40_INTERNAL_212b2a51_4_k_cu_4d4786cd_309544cuda3std3__45__cpo6cbeginE - _ZN40_INTERNAL_212b2a51_4_k_cu_4d4786cd_309544cute1_E)
_ZN40_INTERNAL_212b2a51_4_k_cu_4d4786cd_309544cute1_E:
	.zero		1
	.type		_ZN40_INTERNAL_212b2a51_4_k_cu_4d4786cd_309544cuda3std3__45__cpo6cbeginE,@object
	.size		_ZN40_INTERNAL_212b2a51_4_k_cu_4d4786cd_309544cuda3std3__45__cpo6cbeginE,(_ZN40_INTERNAL_212b2a51_4_k_cu_4d4786cd_309544cuda3std3__48in_placeE - _ZN40_INTERNAL_212b2a51_4_k_cu_4d4786cd_309544cuda3std3__45__cpo6cbeginE)
_ZN40_INTERNAL_212b2a51_4_k_cu_4d4786cd_309544cuda3std3__45__cpo6cbeginE:
	.zero		1
	.type		_ZN40_INTERNAL_212b2a51_4_k_cu_4d4786cd_309544cuda3std3__48in_placeE,@object
	.size		_ZN40_INTERNAL_212b2a51_4_k_cu_4d4786cd_309544cuda3std3__48in_placeE,(_ZN40_INTERNAL_212b2a51_4_k_cu_4d4786cd_309544cuda3std6ranges3__45__cpo9iter_moveE - _ZN40_INTERNAL_212b2a51_4_k_cu_4d4786cd_309544cuda3std3__48in_placeE)
_ZN40_INTERNAL_212b2a51_4_k_cu_4d4786cd_309544cuda3std3__48in_placeE:
	.zero		1
	.type		_ZN40_INTERNAL_212b2a51_4_k_cu_4d4786cd_309544cuda3std6ranges3__45__cpo9iter_moveE,@object
	.size		_ZN40_INTERNAL_212b2a51_4_k_cu_4d4786cd_309544cuda3std6ranges3__45__cpo9iter_moveE,(_ZN40_INTERNAL_212b2a51_4_k_cu_4d4786cd_309544cuda3std3__45__cpo5beginE - _ZN40_INTERNAL_212b2a51_4_k_cu_4d4786cd_309544cuda3std6ranges3__45__cpo9iter_moveE)
_ZN40_INTERNAL_212b2a51_4_k_cu_4d4786cd_309544cuda3std6ranges3__45__cpo9iter_moveE:
	.zero		1
	.type		_ZN40_INTERNAL_212b2a51_4_k_cu_4d4786cd_309544cuda3std3__45__cpo5beginE,@object
	.size		_ZN40_INTERNAL_212b2a51_4_k_cu_4d4786cd_309544cuda3std3__45__cpo5beginE,(_ZN40_INTERNAL_212b2a51_4_k_cu_4d4786cd_309544cuda3std3__442_GLOBAL__N__212b2a51_4_k_cu_4d4786cd_309546ignoreE - _ZN40_INTERNAL_212b2a51_4_k_cu_4d4786cd_309544cuda3std3__45__cpo5beginE)
_ZN40_INTERNAL_212b2a51_4_k_cu_4d4786cd_309544cuda3std3__45__cpo5beginE:
	.zero		1
	.type		_ZN40_INTERNAL_212b2a51_4_k_cu_4d4786cd_309544cuda3std3__442_GLOBAL__N__212b2a51_4_k_cu_4d4786cd_309546ignoreE,@object
	.size		_ZN40_INTERNAL_212b2a51_4_k_cu_4d4786cd_309544cuda3std3__442_GLOBAL__N__212b2a51_4_k_cu_4d4786cd_309546ignoreE,(_ZN40_INTERNAL_212b2a51_4_k_cu_4d4786cd_309544cute7productE - _ZN40_INTERNAL_212b2a51_4_k_cu_4d4786cd_309544cuda3std3__442_GLOBAL__N__212b2a51_4_k_cu_4d4786cd_309546ignoreE)
_ZN40_INTERNAL_212b2a51_4_k_cu_4d4786cd_309544cuda3std3__442_GLOBAL__N__212b2a51_4_k_cu_4d4786cd_309546ignoreE:
	.zero		1
	.type		_ZN40_INTERNAL_212b2a51_4_k_cu_4d4786cd_309544cute7productE,@object
	.size		_ZN40_INTERNAL_212b2a51_4_k_cu_4d4786cd_309544cute7productE,(_ZN40_INTERNAL_212b2a51_4_k_cu_4d4786cd_309544cuda3std3__45__cpo3endE - _ZN40_INTERNAL_212b2a51_4_k_cu_4d4786cd_309544cute7productE)
_ZN40_INTERNAL_212b2a51_4_k_cu_4d4786cd_309544cute7productE:
	.zero		1
	.type		_ZN40_INTERNAL_212b2a51_4_k_cu_4d4786cd_309544cuda3std3__45__cpo3endE,@object
	.size		_ZN40_INTERNAL_212b2a51_4_k_cu_4d4786cd_309544cuda3std3__45__cpo3endE,(_ZN40_INTERNAL_212b2a51_4_k_cu_4d4786cd_309544cuda3std3__419piecewise_constructE - _ZN40_INTERNAL_212b2a51_4_k_cu_4d4786cd_309544cuda3std3__45__cpo3endE)
_ZN40_INTERNAL_212b2a51_4_k_cu_4d4786cd_309544cuda3std3__45__cpo3endE:
	.zero		1
	.type		_ZN40_INTERNAL_212b2a51_4_k_cu_4d4786cd_309544cuda3std3__419piecewise_constructE,@object
	.size		_ZN40_INTERNAL_212b2a51_4_k_cu_4d4786cd_309544cuda3std3__419piecewise_constructE,(_ZN40_INTERNAL_212b2a51_4_k_cu_4d4786cd_309544cuda3std3__45__cpo4cendE - _ZN40_INTERNAL_212b2a51_4_k_cu_4d4786cd_309544cuda3std3__419piecewise_constructE)
_ZN40_INTERNAL_212b2a51_4_k_cu_4d4786cd_309544cuda3std3__419piecewise_constructE:
	.zero		1
	.type		_ZN40_INTERNAL_212b2a51_4_k_cu_4d4786cd_309544cuda3std3__45__cpo4cendE,@object
	.size		_ZN40_INTERNAL_212b2a51_4_k_cu_4d4786cd_309544cuda3std3__45__cpo4cendE,(_ZN40_INTERNAL_212b2a51_4_k_cu_4d4786cd_309544cuda3std6ranges3__45__cpo4swapE - _ZN40_INTERNAL_212b2a51_4_k_cu_4d4786cd_309544cuda3std3__45__cpo4cendE)
_ZN40_INTERNAL_212b2a51_4_k_cu_4d4786cd_309544cuda3std3__45__cpo4cendE:
	.zero		1
	.type		_ZN40_INTERNAL_212b2a51_4_k_cu_4d4786cd_309544cuda3std6ranges3__45__cpo4swapE,@object
	.size		_ZN40_INTERNAL_212b2a51_4_k_cu_4d4786cd_309544cuda3std6ranges3__45__cpo4swapE,(.L_11 - _ZN40_INTERNAL_212b2a51_4_k_cu_4d4786cd_309544cuda3std6ranges3__45__cpo4swapE)
_ZN40_INTERNAL_212b2a51_4_k_cu_4d4786cd_309544cuda3std6ranges3__45__cpo4swapE:
	.zero		1
.L_11:


//--------------------- .nv.constant0._ZN7cutlass13device_kernelINS_4gemm6kernel13GemmUniversalIN4cute5tupleIJiiiiEEENS1_10collective13CollectiveMmaINS1_35MainloopSm100TmaUmmaWarpSpecializedILi20ELi2ELi4ENS5_IJNS4_1CILi1EEENSA_ILi8EEESB_EEEEENS5_IJNSA_ILi64EEENSA_ILi256EEENSA_ILi32EEEEEENS_12float_e4m3_tENS5_IJlSB_lEEESJ_SK_NS4_8TiledMMAINS4_8MMA_AtomIJNS4_10MMA_TraitsINS4_19SM100_MMA_F8F6F4_SSEJSJ_SJ_fSF_SG_NS4_17integral_constantINS4_4UMMA5MajorELSR_0EEESS_NSP_INSQ_7ScaleInELST_0EEESU_EEEEEENS4_6LayoutINS5_IJSB_SB_SB_EEENS5_IJNSA_ILi0EEESZ_SZ_EEEEENS5_IJNS4_10UnderscoreES12_S12_EEEEENS4_23SM90_TMA_LOAD_MULTICASTENS4_14ComposedLayoutINS4_7SwizzleILi1ELi4ELi3EEENS4_18smem_ptr_flag_bitsILi8EEENSX_INS5_IJSC_SH_EEENS5_IJSH_SB_EEEEEEEvNS4_8identityENS4_13SM90_TMA_LOADES1E_vS1F_EENS_8epilogue10collective18CollectiveEpilogueINS1I_23Sm100TmaWarpSpecializedILi4ELi2ELi32ELb0ELb0EEEJSI_NS5_IJNSX_ISF_SB_EES1N_EEESJ_SK_SJ_SK_NS1I_6fusion15FusionCallbacksIS1M_NS1P_17LinearCombinationISJ_fSJ_fLNS_15FloatRoundStyleE2EEESI_S1O_JEEENS4_5SM1004TMEM4LOAD26SM100_TMEM_LOAD_16dp32b32xES1G_NS16_INS17_ILi2ELi4ELi3EEES1A_NSX_INS5_IJSC_SF_EEENS5_IJSF_SB_EEEEEEENS4_39AutoVectorizingCopyWithAssumedAlignmentILi128EEENS4_14SM90_TMA_STOREES23_S25_S25_EEEvvEEEEvNT_6ParamsE --------------------------
	.section	.nv.constant0._ZN7cutlass13device_kernelINS_4gemm6kernel13GemmUniversalIN4cute5tupleIJiiiiEEENS1_10collective13CollectiveMmaINS1_35MainloopSm100TmaUmmaWarpSpecializedILi20ELi2ELi4ENS5_IJNS4_1CILi1EEENSA_ILi8EEESB_EEEEENS5_IJNSA_ILi64EEENSA_ILi256EEENSA_ILi32EEEEEENS_12float_e4m3_tENS5_IJlSB_lEEESJ_SK_NS4_8TiledMMAINS4_8MMA_AtomIJNS4_10MMA_TraitsINS4_19SM100_MMA_F8F6F4_SSEJSJ_SJ_fSF_SG_NS4_17integral_constantINS4_4UMMA5MajorELSR_0EEESS_NSP_INSQ_7ScaleInELST_0EEESU_EEEEEENS4_6LayoutINS5_IJSB_SB_SB_EEENS5_IJNSA_ILi0EEESZ_SZ_EEEEENS5_IJNS4_10UnderscoreES12_S12_EEEEENS4_23SM90_TMA_LOAD_MULTICASTENS4_14ComposedLayoutINS4_7SwizzleILi1ELi4ELi3EEENS4_18smem_ptr_flag_bitsILi8EEENSX_INS5_IJSC_SH_EEENS5_IJSH_SB_EEEEEEEvNS4_8identityENS4_13SM90_TMA_LOADES1E_vS1F_EENS_8epilogue10collective18CollectiveEpilogueINS1I_23Sm100TmaWarpSpecializedILi4ELi2ELi32ELb0ELb0EEEJSI_NS5_IJNSX_ISF_SB_EES1N_EEESJ_SK_SJ_SK_NS1I_6fusion15FusionCallbacksIS1M_NS1P_17LinearCombinationISJ_fSJ_fLNS_15FloatRoundStyleE2EEESI_S1O_JEEENS4_5SM1004TMEM4LOAD26SM100_TMEM_LOAD_16dp32b32xES1G_NS16_INS17_ILi2ELi4ELi3EEES1A_NSX_INS5_IJSC_SF_EEENS5_IJSF_SB_EEEEEEENS4_39AutoVectorizingCopyWithAssumedAlignmentILi128EEENS4_14SM90_TMA_STOREES23_S25_S25_EEEvvEEEEvNT_6ParamsE,"a",@progbits
	.sectionflags	@""
	.align	4
.nv.constant0._ZN7cutlass13device_kernelINS_4gemm6kernel13GemmUniversalIN4cute5tupleIJiiiiEEENS1_10collective13CollectiveMmaINS1_35MainloopSm100TmaUmmaWarpSpecializedILi20ELi2ELi4ENS5_IJNS4_1CILi1EEENSA_ILi8EEESB_EEEEENS5_IJNSA_ILi64EEENSA_ILi256EEENSA_ILi32EEEEEENS_12float_e4m3_tENS5_IJlSB_lEEESJ_SK_NS4_8TiledMMAINS4_8MMA_AtomIJNS4_10MMA_TraitsINS4_19SM100_MMA_F8F6F4_SSEJSJ_SJ_fSF_SG_NS4_17integral_constantINS4_4UMMA5MajorELSR_0EEESS_NSP_INSQ_7ScaleInELST_0EEESU_EEEEEENS4_6LayoutINS5_IJSB_SB_SB_EEENS5_IJNSA_ILi0EEESZ_SZ_EEEEENS5_IJNS4_10UnderscoreES12_S12_EEEEENS4_23SM90_TMA_LOAD_MULTICASTENS4_14ComposedLayoutINS4_7SwizzleILi1ELi4ELi3EEENS4_18smem_ptr_flag_bitsILi8EEENSX_INS5_IJSC_SH_EEENS5_IJSH_SB_EEEEEEEvNS4_8identityENS4_13SM90_TMA_LOADES1E_vS1F_EENS_8epilogue10collective18CollectiveEpilogueINS1I_23Sm100TmaWarpSpecializedILi4ELi2ELi32ELb0ELb0EEEJSI_NS5_IJNSX_ISF_SB_EES1N_EEESJ_SK_SJ_SK_NS1I_6fusion15FusionCallbacksIS1M_NS1P_17LinearCombinationISJ_fSJ_fLNS_15FloatRoundStyleE2EEESI_S1O_JEEENS4_5SM1004TMEM4LOAD26SM100_TMEM_LOAD_16dp32b32xES1G_NS16_INS17_ILi2ELi4ELi3EEES1A_NSX_INS5_IJSC_SF_EEENS5_IJSF_SB_EEEEEEENS4_39AutoVectorizingCopyWithAssumedAlignmentILi128EEENS4_14SM90_TMA_STOREES23_S25_S25_EEEvvEEEEvNT_6ParamsE:
	.zero		2944


//--------------------- SYMBOLS --------------------------

	.type		.nv.reservedSmem.offset0,@object
	.size		.nv.reservedSmem.offset0,0x4
	.type		.nv.reservedSmem.cap,@object
	.size		.nv.reservedSmem.cap,0x4
	.type		__assertfail,@function
